//
// Generated by NVIDIA NVVM Compiler
//
// Compiler Build ID: CL-36424714
// Cuda compilation tools, release 13.0, V13.0.88
// Based on NVVM 20.0.0
//

.version 9.0
.target sm_100
.address_size 64

	// .globl	_Z10kernelFuncPd

.visible .entry _Z10kernelFuncPd(
	.param .u64 .ptr .align 1 _Z10kernelFuncPd_param_0
)
{
	.reg .pred 	%p<14>;
	.reg .b32 	%r<29>;
	.reg .b32 	%f<3>;
	.reg .b64 	%rd<3>;
	.reg .b64 	%fd<203>;

	ld.param.u64 	%rd2, [_Z10kernelFuncPd_param_0];
	cvta.to.global.u64 	%rd1, %rd2;
	ld.global.f64 	%fd1, [%rd1];
	{
	.reg .b32 %temp; 
	mov.b64 	{%temp, %r4}, %fd1;
	}
	mov.b32 	%f1, %r4;
	abs.f32 	%f2, %f1;
	setp.geu.f32 	%p1, %f2, 0f3FF00000;
	@%p1 bra 	$L__BB0_6;
	neg.f64 	%fd19, %fd1;
	fma.rn.f64 	%fd20, %fd1, %fd19, 0d3FF0000000000000;
	{
	.reg .b32 %temp; 
	mov.b64 	{%temp, %r5}, %fd20;
	}
	{
	.reg .b32 %temp; 
	mov.b64 	{%r6, %temp}, %fd20;
	}
	shr.u32 	%r7, %r5, 20;
	and.b32  	%r8, %r7, 2046;
	add.s32 	%r9, %r8, 2147482626;
	mov.b32 	%r10, 1127219200;
	mov.b64 	%fd21, {%r9, %r10};
	mov.b32 	%r11, -2147483648;
	mov.b64 	%fd22, {%r11, %r10};
	sub.f64 	%fd23, %fd21, %fd22;
	and.b32  	%r12, %r5, -2145386497;
	or.b32  	%r13, %r12, 1071644672;
	mov.b64 	%fd24, {%r6, %r13};
	add.f64 	%fd25, %fd24, 0dBFF0000000000000;
	add.f64 	%fd26, %fd24, 0d3FF0000000000000;
	rcp.approx.ftz.f64 	%fd27, %fd26;
	neg.f64 	%fd28, %fd26;
	fma.rn.f64 	%fd29, %fd28, %fd27, 0d3FF0000000000000;
	fma.rn.f64 	%fd30, %fd29, %fd29, %fd29;
	fma.rn.f64 	%fd31, %fd30, %fd27, %fd27;
	mul.f64 	%fd32, %fd25, %fd31;
	fma.rn.f64 	%fd33, %fd32, 0dC000000000000000, %fd25;
	neg.f64 	%fd34, %fd32;
	fma.rn.f64 	%fd35, %fd34, %fd25, %fd33;
	fma.rn.f64 	%fd36, %fd35, %fd31, %fd32;
	mul.f64 	%fd37, %fd36, %fd36;
	fma.rn.f64 	%fd38, %fd37, 0d3FB5C5C218C775C9, 0d3FA55CF59CDC5D89;
	fma.rn.f64 	%fd39, %fd38, %fd37, 0d3FAEFD18CF6EBB9C;
	fma.rn.f64 	%fd40, %fd39, %fd37, 0d3FB10682EDCB8D1B;
	fma.rn.f64 	%fd41, %fd40, %fd37, 0d3FB3B1DD3AC7FC96;
	fma.rn.f64 	%fd42, %fd41, %fd37, 0d3FB745CB459B54A6;
	fma.rn.f64 	%fd43, %fd42, %fd37, 0d3FBC71C741A0669F;
	fma.rn.f64 	%fd44, %fd43, %fd37, 0d3FC249249209112E;
	fma.rn.f64 	%fd45, %fd44, %fd37, 0d3FC99999999A06C1;
	fma.rn.f64 	%fd46, %fd45, %fd37, 0d3FD5555555555535;
	mul.f64 	%fd47, %fd37, %fd46;
	fma.rn.f64 	%fd48, %fd47, %fd36, %fd36;
	add.f64 	%fd49, %fd48, %fd48;
	fma.rn.f64 	%fd2, %fd23, 0d3FE62E42FEFA39EF, %fd49;
	{
	.reg .b32 %temp; 
	mov.b64 	{%temp, %r14}, %fd2;
	}
	setp.gt.u32 	%p4, %r14, -1072103425;
	@%p4 bra 	$L__BB0_3;
	mov.f64 	%fd85, 0dC009000000000000;
	sub.f64 	%fd86, %fd85, %fd2;
	fma.rn.f64 	%fd87, %fd86, 0dBBB135D2E746E627, 0dBC08DDF93324D327;
	fma.rn.f64 	%fd88, %fd87, %fd86, 0d3C37B83EEF0B7C9F;
	fma.rn.f64 	%fd89, %fd88, %fd86, 0d3C69BA72CD589B91;
	fma.rn.f64 	%fd90, %fd89, %fd86, 0dBCA33689090A6B96;
	fma.rn.f64 	%fd91, %fd90, %fd86, 0d3C782E11898132E0;
	fma.rn.f64 	%fd92, %fd91, %fd86, 0d3CFDE4ACFD9E26BA;
	fma.rn.f64 	%fd93, %fd92, %fd86, 0dBD26D33EED66C487;
	fma.rn.f64 	%fd94, %fd93, %fd86, 0dBD36F2167040D8E2;
	fma.rn.f64 	%fd95, %fd94, %fd86, 0d3D872A22C2D77E20;
	fma.rn.f64 	%fd96, %fd95, %fd86, 0dBDAC8859C4E5C0AF;
	fma.rn.f64 	%fd97, %fd96, %fd86, 0dBDCDC583D118A561;
	fma.rn.f64 	%fd98, %fd97, %fd86, 0d3E120F47CCF46B3C;
	fma.rn.f64 	%fd99, %fd98, %fd86, 0dBE31A9E38DC84D60;
	fma.rn.f64 	%fd100, %fd99, %fd86, 0dBE5F36CD6D3D46A9;
	fma.rn.f64 	%fd101, %fd100, %fd86, 0d3E9C6B4F5D03B787;
	fma.rn.f64 	%fd102, %fd101, %fd86, 0dBEB6E8A5434AE8A2;
	fma.rn.f64 	%fd103, %fd102, %fd86, 0dBEED1D1F7B8736F6;
	fma.rn.f64 	%fd104, %fd103, %fd86, 0d3F2879C2A212F024;
	fma.rn.f64 	%fd105, %fd104, %fd86, 0dBF4845769484FCA8;
	fma.rn.f64 	%fd106, %fd105, %fd86, 0dBF78B6C33114F909;
	fma.rn.f64 	%fd107, %fd106, %fd86, 0d3FCEBD80D9B13E28;
	fma.rn.f64 	%fd200, %fd107, %fd86, 0d3FFA755E7C99AE86;
	bra.uni 	$L__BB0_8;
$L__BB0_3:
	neg.f64 	%fd50, %fd2;
	sqrt.rn.f64 	%fd4, %fd50;
	{
	.reg .b32 %temp; 
	mov.b64 	{%temp, %r15}, %fd4;
	}
	setp.gt.s32 	%p5, %r15, 1074790399;
	@%p5 bra 	$L__BB0_5;
	add.f64 	%fd67, %fd4, 0dC00A000000000000;
	fma.rn.f64 	%fd68, %fd67, 0d3E23040F87DBD932, 0d3E785CBE52878635;
	fma.rn.f64 	%fd69, %fd68, %fd67, 0dBE92777453DD3955;
	fma.rn.f64 	%fd70, %fd69, %fd67, 0d3E5395ABCD554C6C;
	fma.rn.f64 	%fd71, %fd70, %fd67, 0d3EB936388A3790AD;
	fma.rn.f64 	%fd72, %fd71, %fd67, 0dBED0D5DB812B5083;
	fma.rn.f64 	%fd73, %fd72, %fd67, 0d3EC8860CD5D652F6;
	fma.rn.f64 	%fd74, %fd73, %fd67, 0d3EEA29A0CACDFB23;
	fma.rn.f64 	%fd75, %fd74, %fd67, 0dBF08CEF1F80281F2;
	fma.rn.f64 	%fd76, %fd75, %fd67, 0d3F11E684D0B9188A;
	fma.rn.f64 	%fd77, %fd76, %fd67, 0d3EF932CD54C8A222;
	fma.rn.f64 	%fd78, %fd77, %fd67, 0dBF37448A89EF8AA3;
	fma.rn.f64 	%fd79, %fd78, %fd67, 0d3F4F3CC55AD40C25;
	fma.rn.f64 	%fd80, %fd79, %fd67, 0dBF5BA924132F38B1;
	fma.rn.f64 	%fd81, %fd80, %fd67, 0d3F6468EECA533CF8;
	fma.rn.f64 	%fd82, %fd81, %fd67, 0dBF6EBADABB891BBD;
	fma.rn.f64 	%fd83, %fd82, %fd67, 0d3F75FFCFE5B76AFC;
	fma.rn.f64 	%fd84, %fd83, %fd67, 0d3FF0158A6D641D39;
	fma.rn.f64 	%fd200, %fd84, %fd67, 0d4008ABCC380D5A48;
	bra.uni 	$L__BB0_8;
$L__BB0_5:
	add.f64 	%fd51, %fd4, 0dC014000000000000;
	fma.rn.f64 	%fd52, %fd51, 0dBDBDCEC3A7785389, 0dBDF18FEEC0E38727;
	fma.rn.f64 	%fd53, %fd52, %fd51, 0d3E19E6BF2DDA45E3;
	fma.rn.f64 	%fd54, %fd53, %fd51, 0dBE30468FB24E2F5F;
	fma.rn.f64 	%fd55, %fd54, %fd51, 0d3E405AC6A8FBA182;
	fma.rn.f64 	%fd56, %fd55, %fd51, 0dBE50102E495FB9C0;
	fma.rn.f64 	%fd57, %fd56, %fd51, 0d3E5F4C20E1334AF8;
	fma.rn.f64 	%fd58, %fd57, %fd51, 0dBE722D220FDF9C3E;
	fma.rn.f64 	%fd59, %fd58, %fd51, 0d3E8EBC8BB824CB54;
	fma.rn.f64 	%fd60, %fd59, %fd51, 0dBEB0A8D40EA372CC;
	fma.rn.f64 	%fd61, %fd60, %fd51, 0d3ED2FBD29D093D2B;
	fma.rn.f64 	%fd62, %fd61, %fd51, 0dBEF4A3497E1E0FAC;
	fma.rn.f64 	%fd63, %fd62, %fd51, 0d3F13EBF4EB00938F;
	fma.rn.f64 	%fd64, %fd63, %fd51, 0dBF2C2F36A8FC5D53;
	fma.rn.f64 	%fd65, %fd64, %fd51, 0dBF222EA5DF04047C;
	fma.rn.f64 	%fd66, %fd65, %fd51, 0d3FF02A30D1FBA0DC;
	fma.rn.f64 	%fd200, %fd66, %fd51, 0d4013664DDD1AD7FB;
	bra.uni 	$L__BB0_8;
$L__BB0_6:
	setp.nan.f64 	%p2, %fd1, %fd1;
	mov.f64 	%fd200, %fd1;
	@%p2 bra 	$L__BB0_8;
	abs.f64 	%fd18, %fd1;
	setp.eq.f64 	%p3, %fd18, 0d3FF0000000000000;
	selp.f64 	%fd200, 0d7FF0000000000000, 0dFFF8000000000000, %p3;
$L__BB0_8:
	mul.f64 	%fd108, %fd1, %fd200;
	abs.f64 	%fd109, %fd108;
	setp.gt.f64 	%p6, %fd109, 0d4043400000000000;
	mov.f64 	%fd110, 0d4043400000000000;
	copysign.f64 	%fd111, %fd108, %fd110;
	selp.f64 	%fd9, %fd111, %fd108, %p6;
	mov.f64 	%fd112, 0dBFE6A09E667F3BCD;
	mul.rn.f64 	%fd10, %fd9, %fd112;
	neg.f64 	%fd113, %fd10;
	fma.rn.f64 	%fd114, %fd9, 0dBFE6A09E667F3BCD, %fd113;
	fma.rn.f64 	%fd11, %fd9, 0d3C8BDD3413B26456, %fd114;
	add.rn.f64 	%fd12, %fd10, %fd11;
	{
	.reg .b32 %temp; 
	mov.b64 	{%temp, %r1}, %fd12;
	}
	and.b32  	%r2, %r1, 2147483647;
	{
	.reg .b32 %temp; 
	mov.b64 	{%r3, %temp}, %fd12;
	}
	setp.gt.u32 	%p7, %r2, 2146435071;
	@%p7 bra 	$L__BB0_10;
	mov.b64 	%fd118, {%r3, %r2};
	add.f64 	%fd119, %fd118, 0dC010000000000000;
	add.f64 	%fd120, %fd118, 0d4010000000000000;
	rcp.approx.ftz.f64 	%fd121, %fd120;
	neg.f64 	%fd122, %fd120;
	fma.rn.f64 	%fd123, %fd122, %fd121, 0d3FF0000000000000;
	fma.rn.f64 	%fd124, %fd123, %fd123, %fd123;
	fma.rn.f64 	%fd125, %fd124, %fd121, %fd121;
	mul.f64 	%fd126, %fd119, %fd125;
	mov.f64 	%fd127, 0d3FF0000000000000;
	add.rn.f64 	%fd128, %fd126, %fd127;
	fma.rn.f64 	%fd129, %fd128, 0dC010000000000000, %fd118;
	neg.f64 	%fd130, %fd126;
	fma.rn.f64 	%fd131, %fd130, %fd118, %fd129;
	fma.rn.f64 	%fd132, %fd125, %fd131, %fd126;
	fma.rn.f64 	%fd133, %fd132, 0dBDF8774AD4E0BFD7, 0dBE44E1C6FD03D328;
	fma.rn.f64 	%fd134, %fd133, %fd132, 0dBE4330149F7A56B6;
	fma.rn.f64 	%fd135, %fd134, %fd132, 0d3E7BEDDED8376273;
	fma.rn.f64 	%fd136, %fd135, %fd132, 0d3E6F9254C3ABF22B;
	fma.rn.f64 	%fd137, %fd136, %fd132, 0dBEAB9068C2148CF0;
	fma.rn.f64 	%fd138, %fd137, %fd132, 0d3E94C6454DB34009;
	fma.rn.f64 	%fd139, %fd138, %fd132, 0d3ED7F1C378F2311D;
	fma.rn.f64 	%fd140, %fd139, %fd132, 0dBEE78E051C6D5C58;
	fma.rn.f64 	%fd141, %fd140, %fd132, 0dBEF995B4EAD14A90;
	fma.rn.f64 	%fd142, %fd141, %fd132, 0d3F23BE27CF0A29B2;
	fma.rn.f64 	%fd143, %fd142, %fd132, 0dBF2A1DEF3E81672E;
	fma.rn.f64 	%fd144, %fd143, %fd132, 0dBF48D4ABE68C1713;
	fma.rn.f64 	%fd145, %fd144, %fd132, 0d3F749C67210DD6B4;
	fma.rn.f64 	%fd146, %fd145, %fd132, 0dBF9096238568E357;
	fma.rn.f64 	%fd147, %fd146, %fd132, 0d3FA3079EDF8C2DC9;
	fma.rn.f64 	%fd148, %fd147, %fd132, 0dBFB0FB06DFF601FC;
	fma.rn.f64 	%fd149, %fd148, %fd132, 0d3FB7FEE004DFBCDC;
	fma.rn.f64 	%fd150, %fd149, %fd132, 0dBFB9DDB23C3DB8C6;
	fma.rn.f64 	%fd151, %fd150, %fd132, 0d3FB16ECEFCFA5FDA;
	fma.rn.f64 	%fd152, %fd151, %fd132, 0d3F8F7F5DF66FB6D6;
	fma.rn.f64 	%fd153, %fd152, %fd132, 0dBFC1DF1AD154A29D;
	fma.rn.f64 	%fd154, %fd153, %fd132, 0d3FF3BA5916E9FD7F;
	fma.rn.f64 	%fd155, %fd118, 0d4000000000000000, 0d3FF0000000000000;
	rcp.approx.ftz.f64 	%fd156, %fd155;
	neg.f64 	%fd157, %fd155;
	fma.rn.f64 	%fd158, %fd157, %fd156, 0d3FF0000000000000;
	fma.rn.f64 	%fd159, %fd158, %fd158, %fd158;
	fma.rn.f64 	%fd160, %fd159, %fd156, %fd156;
	mul.f64 	%fd161, %fd160, %fd154;
	mul.f64 	%fd162, %fd161, 0dC000000000000000;
	fma.rn.f64 	%fd163, %fd118, %fd162, %fd154;
	neg.f64 	%fd164, %fd161;
	add.rn.f64 	%fd165, %fd163, %fd164;
	fma.rn.f64 	%fd166, %fd165, %fd160, %fd161;
	neg.f64 	%fd167, %fd118;
	mul.f64 	%fd168, %fd118, %fd167;
	fma.rn.f64 	%fd169, %fd168, 0d3FF71547652B82FE, 0d4338000000000000;
	{
	.reg .b32 %temp; 
	mov.b64 	{%r16, %temp}, %fd169;
	}
	mov.f64 	%fd170, 0dC338000000000000;
	add.rn.f64 	%fd171, %fd169, %fd170;
	fma.rn.f64 	%fd172, %fd171, 0dBFE62E42FEFA39EF, %fd168;
	fma.rn.f64 	%fd173, %fd171, 0dBC7ABC9E3B39803F, %fd172;
	fma.rn.f64 	%fd174, %fd173, 0d3E5ADE1569CE2BDF, 0d3E928AF3FCA213EA;
	fma.rn.f64 	%fd175, %fd174, %fd173, 0d3EC71DEE62401315;
	fma.rn.f64 	%fd176, %fd175, %fd173, 0d3EFA01997C89EB71;
	fma.rn.f64 	%fd177, %fd176, %fd173, 0d3F2A01A014761F65;
	fma.rn.f64 	%fd178, %fd177, %fd173, 0d3F56C16C1852B7AF;
	fma.rn.f64 	%fd179, %fd178, %fd173, 0d3F81111111122322;
	fma.rn.f64 	%fd180, %fd179, %fd173, 0d3FA55555555502A1;
	fma.rn.f64 	%fd181, %fd180, %fd173, 0d3FC5555555555511;
	fma.rn.f64 	%fd182, %fd181, %fd173, 0d3FE000000000000B;
	fma.rn.f64 	%fd183, %fd182, %fd173, 0d3FF0000000000000;
	fma.rn.f64 	%fd184, %fd183, %fd173, 0d3FF0000000000000;
	shr.u32 	%r17, %r16, 31;
	add.s32 	%r18, %r16, %r17;
	shr.s32 	%r19, %r18, 1;
	{
	.reg .b32 %temp; 
	mov.b64 	{%r20, %temp}, %fd184;
	}
	{
	.reg .b32 %temp; 
	mov.b64 	{%temp, %r21}, %fd184;
	}
	shl.b32 	%r22, %r19, 20;
	add.s32 	%r23, %r21, %r22;
	mov.b64 	%fd185, {%r20, %r23};
	sub.s32 	%r24, %r16, %r19;
	shl.b32 	%r25, %r24, 20;
	add.s32 	%r26, %r25, 1072693248;
	mov.b32 	%r27, 0;
	mov.b64 	%fd186, {%r27, %r26};
	mul.f64 	%fd187, %fd186, %fd185;
	neg.f64 	%fd188, %fd168;
	fma.rn.f64 	%fd189, %fd167, %fd118, %fd188;
	fma.rn.f64 	%fd190, %fd187, %fd189, %fd187;
	mul.f64 	%fd191, %fd190, %fd166;
	setp.gt.u32 	%p11, %r2, 1077624832;
	selp.f64 	%fd192, 0d0000000000000000, %fd191, %p11;
	setp.lt.s32 	%p12, %r1, 0;
	mov.f64 	%fd193, 0d4000000000000000;
	sub.f64 	%fd194, %fd193, %fd192;
	selp.f64 	%fd202, %fd194, %fd192, %p12;
	bra.uni 	$L__BB0_11;
$L__BB0_10:
	setp.eq.s32 	%p8, %r2, 2146435072;
	setp.eq.s32 	%p9, %r3, 0;
	setp.lt.s32 	%p10, %r1, 0;
	selp.f64 	%fd115, 0d4000000000000000, 0d0000000000000000, %p10;
	add.f64 	%fd116, %fd12, %fd12;
	selp.f64 	%fd117, %fd115, %fd116, %p9;
	selp.f64 	%fd202, %fd117, %fd116, %p8;
$L__BB0_11:
	{
	.reg .b32 %temp; 
	mov.b64 	{%temp, %r28}, %fd9;
	}
	setp.lt.u32 	%p13, %r28, -1074790399;
	@%p13 bra 	$L__BB0_13;
	sub.f64 	%fd195, %fd10, %fd12;
	add.rn.f64 	%fd196, %fd195, %fd11;
	mul.f64 	%fd197, %fd12, 0dC000000000000000;
	mul.f64 	%fd198, %fd197, %fd202;
	fma.rn.f64 	%fd202, %fd198, %fd196, %fd202;
$L__BB0_13:
	mul.f64 	%fd199, %fd202, 0d3FE0000000000000;
	st.global.f64 	[%rd1], %fd199;
	ret;

}
	// .globl	_Z10kernelFuncPf
.visible .entry _Z10kernelFuncPf(
	.param .u64 .ptr .align 1 _Z10kernelFuncPf_param_0
)
{
	.reg .pred 	%p<8>;
	.reg .b32 	%r<3>;
	.reg .b32 	%f<97>;
	.reg .b64 	%rd<3>;

	ld.param.u64 	%rd2, [_Z10kernelFuncPf_param_0];
	cvta.to.global.u64 	%rd1, %rd2;
	ld.global.f32 	%f1, [%rd1];
	neg.f32 	%f13, %f1;
	fma.rn.f32 	%f14, %f1, %f13, 0f3F800000;
	lg2.approx.ftz.f32 	%f2, %f14;
	neg.f32 	%f3, %f2;
	fma.rn.f32 	%f15, %f2, 0f2F8A6370, 0f3221F645;
	fma.rn.f32 	%f16, %f15, %f3, 0fB4016FDA;
	fma.rn.f32 	%f17, %f16, %f3, 0f3468F846;
	fma.rn.f32 	%f18, %f17, %f3, 0f370742AA;
	fma.rn.f32 	%f19, %f18, %f3, 0fB804DB4D;
	fma.rn.f32 	%f20, %f19, %f3, 0fBA4AFEA1;
	fma.rn.f32 	%f21, %f20, %f3, 0f3BB5C027;
	fma.rn.f32 	%f22, %f21, %f3, 0f3E24AE0F;
	fma.rn.f32 	%f23, %f22, %f3, 0f3F62DFC4;
	mul.f32 	%f95, %f1, %f23;
	setp.geu.f32 	%p1, %f2, 0fC1033333;
	@%p1 bra 	$L__BB1_2;
	rsqrt.approx.ftz.f32 	%f24, %f3;
	fma.rn.f32 	%f25, %f24, 0fBF1704A1, 0fBF29BAA5;
	fma.rn.f32 	%f26, %f25, %f24, 0f3FCC6ADC;
	fma.rn.f32 	%f27, %f26, %f24, 0fBF2CDAED;
	fma.rn.f32 	%f28, %f27, %f24, 0fBDC30537;
	fma.rn.f32 	%f29, %f28, %f24, 0f3F55D9B9;
	mul.f32 	%f30, %f24, %f3;
	mul.f32 	%f31, %f30, %f29;
	setp.eq.f32 	%p2, %f2, 0fFF800000;
	selp.f32 	%f32, 0f7F800000, %f31, %p2;
	copysign.f32 	%f95, %f1, %f32;
$L__BB1_2:
	abs.f32 	%f33, %f95;
	setp.gt.f32 	%p3, %f33, 0f41680000;
	mov.f32 	%f34, 0f41680000;
	copysign.f32 	%f35, %f95, %f34;
	selp.f32 	%f36, %f35, %f95, %p3;
	mov.f32 	%f37, 0fBF3504F3;
	mul.rn.f32 	%f7, %f36, %f37;
	neg.f32 	%f38, %f7;
	fma.rn.f32 	%f39, %f36, 0fBF3504F3, %f38;
	fma.rn.f32 	%f8, %f36, 0fB24FE77A, %f39;
	add.rn.f32 	%f9, %f7, %f8;
	abs.f32 	%f40, %f9;
	add.f32 	%f41, %f40, 0fC0800000;
	add.f32 	%f42, %f40, 0f40800000;
	rcp.approx.ftz.f32 	%f43, %f42;
	mul.rn.f32 	%f44, %f41, %f43;
	add.f32 	%f45, %f44, 0f3F800000;
	fma.rn.f32 	%f46, %f45, 0fC0800000, %f40;
	neg.f32 	%f47, %f44;
	fma.rn.f32 	%f48, %f47, %f40, %f46;
	fma.rn.f32 	%f49, %f43, %f48, %f44;
	fma.rn.f32 	%f50, %f49, 0f3A69A091, 0f3BE6E05B;
	fma.rn.f32 	%f51, %f50, %f49, 0fBC81FB4B;
	fma.rn.f32 	%f52, %f51, %f49, 0f3D15373B;
	fma.rn.f32 	%f53, %f52, %f49, 0fBD887C5A;
	fma.rn.f32 	%f54, %f53, %f49, 0f3DC021D5;
	fma.rn.f32 	%f55, %f54, %f49, 0fBDCED424;
	fma.rn.f32 	%f56, %f55, %f49, 0f3D8B74DE;
	fma.rn.f32 	%f57, %f56, %f49, 0f3C7BF170;
	fma.rn.f32 	%f58, %f57, %f49, 0fBE0EF8D4;
	fma.rn.f32 	%f59, %f58, %f49, 0f3F9DD2C9;
	fma.rn.f32 	%f60, %f40, 0f40000000, 0f3F800000;
	rcp.approx.ftz.f32 	%f61, %f60;
	mul.rn.f32 	%f62, %f59, %f61;
	mul.f32 	%f63, %f62, 0fC0000000;
	fma.rn.f32 	%f64, %f40, %f63, %f59;
	sub.f32 	%f65, %f64, %f62;
	fma.rn.f32 	%f66, %f65, %f61, %f62;
	neg.f32 	%f67, %f40;
	mul.f32 	%f68, %f40, %f67;
	mov.f32 	%f69, 0f3FB8AA3B;
	mul.rn.f32 	%f70, %f68, %f69;
	cvt.rzi.f32.f32 	%f71, %f70;
	abs.f32 	%f72, %f71;
	setp.gt.f32 	%p4, %f72, 0f42FC0000;
	mov.f32 	%f73, 0f42FC0000;
	copysign.f32 	%f74, %f71, %f73;
	selp.f32 	%f75, %f74, %f71, %p4;
	fma.rn.f32 	%f76, %f75, 0fBF317218, %f68;
	fma.rn.f32 	%f77, %f75, 0f3102E308, %f76;
	mul.f32 	%f78, %f77, 0f3FB8AA3B;
	add.f32 	%f79, %f75, 0f4B40007F;
	mov.b32 	%r1, %f79;
	shl.b32 	%r2, %r1, 23;
	mov.b32 	%f80, %r2;
	ex2.approx.ftz.f32 	%f81, %f78;
	mul.f32 	%f82, %f81, %f80;
	neg.f32 	%f83, %f68;
	fma.rn.f32 	%f84, %f67, %f40, %f83;
	fma.rn.f32 	%f85, %f82, %f84, %f82;
	mul.f32 	%f86, %f85, %f66;
	setp.gt.f32 	%p5, %f40, 0f4120E148;
	selp.f32 	%f87, 0f00000000, %f86, %p5;
	setp.lt.f32 	%p6, %f9, 0f00000000;
	mov.f32 	%f88, 0f40000000;
	sub.f32 	%f89, %f88, %f87;
	selp.f32 	%f96, %f89, %f87, %p6;
	setp.geu.f32 	%p7, %f36, 0fBF800000;
	@%p7 bra 	$L__BB1_4;
	sub.f32 	%f90, %f7, %f9;
	add.rn.f32 	%f91, %f90, %f8;
	mul.f32 	%f92, %f9, 0fC0000000;
	mul.f32 	%f93, %f92, %f96;
	fma.rn.f32 	%f96, %f93, %f91, %f96;
$L__BB1_4:
	mul.f32 	%f94, %f96, 0f3F000000;
	st.global.f32 	[%rd1], %f94;
	ret;

}


// ===== COMPILED SASS (sm_100) =====

	.target	sm_100

	.elftype	@"ET_EXEC"


//--------------------- .note.nv.tkinfo           --------------------------
	.section	.note.nv.tkinfo,"",@"SHT_NOTE"
	.sectionflags	@"SHF_NOTE_NV_TKINFO"
	.tkinfo
        /*0018*/ 	.word	0x00000002
        /*0030*/ 	.string	""
        /*0030*/ 	.string	"ptxas"
        /*0030*/ 	.string	"Cuda compilation tools, release 13.0, V13.0.88"
        /*0030*/ 	.string	"Build cuda_13.0.r13.0/compiler.36424714_0"
        /*0030*/ 	.string	"-arch sm_100 -m 64 "



//--------------------- .note.nv.cuinfo           --------------------------
	.section	.note.nv.cuinfo,"",@"SHT_NOTE"
	.sectionflags	@"SHF_NOTE_NV_CUINFO"
        /*0018*/ 	.short	0x0002
        /*001a*/ 	.short	0x0064
        /*001c*/ 	.short	0x0082
	.zero		2


//--------------------- .nv.info                  --------------------------
	.section	.nv.info,"",@"SHT_CUDA_INFO"
	.align	4


	//----- nvinfo : EIATTR_REGCOUNT
	.align		4
        /*0000*/ 	.byte	0x04, 0x2f
        /*0002*/ 	.short	(.L_1 - .L_0)
	.align		4
.L_0:
        /*0004*/ 	.word	index@(_Z10kernelFuncPd)
        /*0008*/ 	.word	0x0000001e


	//----- nvinfo : EIATTR_FRAME_SIZE
	.align		4
.L_1:
        /*000c*/ 	.byte	0x04, 0x11
        /*000e*/ 	.short	(.L_3 - .L_2)
	.align		4
.L_2:
        /*0010*/ 	.word	index@($__internal_0_$__cuda_sm20_dsqrt_rn_f64_mediumpath_v1)
        /*0014*/ 	.word	0x00000000


	//----- nvinfo : EIATTR_FRAME_SIZE
	.align		4
.L_3:
        /*0018*/ 	.byte	0x04, 0x11
        /*001a*/ 	.short	(.L_5 - .L_4)
	.align		4
.L_4:
        /*001c*/ 	.word	index@(_Z10kernelFuncPd)
        /*0020*/ 	.word	0x00000000


	//----- nvinfo : EIATTR_REGCOUNT
	.align		4
.L_5:
        /*0024*/ 	.byte	0x04, 0x2f
        /*0026*/ 	.short	(.L_7 - .L_6)
	.align		4
.L_6:
        /*0028*/ 	.word	index@(_Z10kernelFuncPf)
        /*002c*/ 	.word	0x00000012


	//----- nvinfo : EIATTR_FRAME_SIZE
	.align		4
.L_7:
        /*0030*/ 	.byte	0x04, 0x11
        /*0032*/ 	.short	(.L_9 - .L_8)
	.align		4
.L_8:
        /*0034*/ 	.word	index@(_Z10kernelFuncPf)
        /*0038*/ 	.word	0x00000000


	//----- nvinfo : EIATTR_MIN_STACK_SIZE
	.align		4
.L_9:
        /*003c*/ 	.byte	0x04, 0x12
        /*003e*/ 	.short	(.L_11 - .L_10)
	.align		4
.L_10:
        /*0040*/ 	.word	index@(_Z10kernelFuncPf)
        /*0044*/ 	.word	0x00000000


	//----- nvinfo : EIATTR_MIN_STACK_SIZE
	.align		4
.L_11:
        /*0048*/ 	.byte	0x04, 0x12
        /*004a*/ 	.short	(.L_13 - .L_12)
	.align		4
.L_12:
        /*004c*/ 	.word	index@(_Z10kernelFuncPd)
        /*0050*/ 	.word	0x00000000
.L_13:


//--------------------- .nv.compat                --------------------------
	.section	.nv.compat,"",@"SHT_CUDA_COMPAT_INFO"
	.align	4
        /*0000*/ 	.byte	0x02, 0x09, 0x00, 0x00, 0x02, 0x02, 0x01, 0x00, 0x02, 0x05, 0x05, 0x00, 0x03, 0x07, 0x01, 0x01
        /*0010*/ 	.byte	0x02, 0x03, 0x00, 0x00, 0x02, 0x06, 0x01, 0x00, 0x04, 0x0b, 0x08, 0x00, 0x01, 0x00, 0x00, 0x00
        /*0020*/ 	.byte	0x00, 0x00, 0x00, 0x00


//--------------------- .nv.info._Z10kernelFuncPf --------------------------
	.section	.nv.info._Z10kernelFuncPf,"",@"SHT_CUDA_INFO"
	.sectionflags	@""
	.align	4


	//----- nvinfo : EIATTR_CUDA_API_VERSION
	.align		4
        /*0000*/ 	.byte	0x04, 0x37
        /*0002*/ 	.short	(.L_15 - .L_14)
.L_14:
        /*0004*/ 	.word	0x00000082


	//----- nvinfo : EIATTR_KPARAM_INFO
	.align		4
.L_15:
        /*0008*/ 	.byte	0x04, 0x17
        /*000a*/ 	.short	(.L_17 - .L_16)
.L_16:
        /*000c*/ 	.word	0x00000000
        /*0010*/ 	.short	0x0000
        /*0012*/ 	.short	0x0000
        /*0014*/ 	.byte	0x00, 0xf5, 0x21, 0x00


	//----- nvinfo : EIATTR_SPARSE_MMA_MASK
	.align		4
.L_17:
        /*0018*/ 	.byte	0x03, 0x50
        /*001a*/ 	.short	0x0000


	//----- nvinfo : EIATTR_MAXREG_COUNT
	.align		4
        /*001c*/ 	.byte	0x03, 0x1b
        /*001e*/ 	.short	0x00ff


	//----- nvinfo : EIATTR_MERCURY_ISA_VERSION
	.align		4
        /*0020*/ 	.byte	0x03, 0x5f
        /*0022*/ 	.short	0x0101


	//----- nvinfo : EIATTR_VRC_CTA_INIT_COUNT
	.align		4
        /*0024*/ 	.byte	0x02, 0x4a
	.zero		1
	.zero		1


	//----- nvinfo : EIATTR_EXIT_INSTR_OFFSETS
	.align		4
        /*0028*/ 	.byte	0x04, 0x1c
        /*002a*/ 	.short	(.L_19 - .L_18)


	//   ....[0]....
.L_18:
        /*002c*/ 	.word	0x000005f0


	//----- nvinfo : EIATTR_CBANK_PARAM_SIZE
	.align		4
.L_19:
        /*0030*/ 	.byte	0x03, 0x19
        /*0032*/ 	.short	0x0008


	//----- nvinfo : EIATTR_PARAM_CBANK
	.align		4
        /*0034*/ 	.byte	0x04, 0x0a
        /*0036*/ 	.short	(.L_21 - .L_20)
	.align		4
.L_20:
        /*0038*/ 	.word	index@(.nv.constant0._Z10kernelFuncPf)
        /*003c*/ 	.short	0x0380
        /*003e*/ 	.short	0x0008


	//----- nvinfo : EIATTR_SW_WAR
	.align		4
.L_21:
        /*0040*/ 	.byte	0x04, 0x36
        /*0042*/ 	.short	(.L_23 - .L_22)
.L_22:
        /*0044*/ 	.word	0x00000008
.L_23:


//--------------------- .nv.info._Z10kernelFuncPd --------------------------
	.section	.nv.info._Z10kernelFuncPd,"",@"SHT_CUDA_INFO"
	.sectionflags	@""
	.align	4


	//----- nvinfo : EIATTR_CUDA_API_VERSION
	.align		4
        /*0000*/ 	.byte	0x04, 0x37
        /*0002*/ 	.short	(.L_25 - .L_24)
.L_24:
        /*0004*/ 	.word	0x00000082


	//----- nvinfo : EIATTR_KPARAM_INFO
	.align		4
.L_25:
        /*0008*/ 	.byte	0x04, 0x17
        /*000a*/ 	.short	(.L_27 - .L_26)
.L_26:
        /*000c*/ 	.word	0x00000000
        /*0010*/ 	.short	0x0000
        /*0012*/ 	.short	0x0000
        /*0014*/ 	.byte	0x00, 0xf5, 0x21, 0x00


	//----- nvinfo : EIATTR_SPARSE_MMA_MASK
	.align		4
.L_27:
        /*0018*/ 	.byte	0x03, 0x50
        /*001a*/ 	.short	0x0000


	//----- nvinfo : EIATTR_MAXREG_COUNT
	.align		4
        /*001c*/ 	.byte	0x03, 0x1b
        /*001e*/ 	.short	0x00ff


	//----- nvinfo : EIATTR_MERCURY_ISA_VERSION
	.align		4
        /*0020*/ 	.byte	0x03, 0x5f
        /*0022*/ 	.short	0x0101


	//----- nvinfo : EIATTR_VRC_CTA_INIT_COUNT
	.align		4
        /*0024*/ 	.byte	0x02, 0x4a
	.zero		1
	.zero		1


	//----- nvinfo : EIATTR_EXIT_INSTR_OFFSETS
	.align		4
        /*0028*/ 	.byte	0x04, 0x1c
        /*002a*/ 	.short	(.L_29 - .L_28)


	//   ....[0]....
.L_28:
        /*002c*/ 	.word	0x00001cf0


	//----- nvinfo : EIATTR_CRS_STACK_SIZE
	.align		4
.L_29:
        /*0030*/ 	.byte	0x04, 0x1e
        /*0032*/ 	.short	(.L_31 - .L_30)
.L_30:
        /*0034*/ 	.word	0x00000000


	//----- nvinfo : EIATTR_CBANK_PARAM_SIZE
	.align		4
.L_31:
        /*0038*/ 	.byte	0x03, 0x19
        /*003a*/ 	.short	0x0008


	//----- nvinfo : EIATTR_PARAM_CBANK
	.align		4
        /*003c*/ 	.byte	0x04, 0x0a
        /*003e*/ 	.short	(.L_33 - .L_32)
	.align		4
.L_32:
        /*0040*/ 	.word	index@(.nv.constant0._Z10kernelFuncPd)
        /*0044*/ 	.short	0x0380
        /*0046*/ 	.short	0x0008


	//----- nvinfo : EIATTR_SW_WAR
	.align		4
.L_33:
        /*0048*/ 	.byte	0x04, 0x36
        /*004a*/ 	.short	(.L_35 - .L_34)
.L_34:
        /*004c*/ 	.word	0x00000008
.L_35:


//--------------------- .nv.callgraph             --------------------------
	.section	.nv.callgraph,"",@"SHT_CUDA_CALLGRAPH"
	.align	4
	.sectionentsize	8
	.align		4
        /*0000*/ 	.word	0x00000000
	.align		4
        /*0004*/ 	.word	0xffffffff
	.align		4
        /*0008*/ 	.word	0x00000000
	.align		4
        /*000c*/ 	.word	0xfffffffe
	.align		4
        /*0010*/ 	.word	0x00000000
	.align		4
        /*0014*/ 	.word	0xfffffffd
	.align		4
        /*0018*/ 	.word	0x00000000
	.align		4
        /*001c*/ 	.word	0xfffffffc


//--------------------- .text._Z10kernelFuncPf    --------------------------
	.section	.text._Z10kernelFuncPf,"ax",@progbits
	.align	128
        .global         _Z10kernelFuncPf
        .type           _Z10kernelFuncPf,@function
        .size           _Z10kernelFuncPf,(.L_x_14 - _Z10kernelFuncPf)
        .other          _Z10kernelFuncPf,@"STO_CUDA_ENTRY STV_DEFAULT"
_Z10kernelFuncPf:
.text._Z10kernelFuncPf:
[----:B------:R-:W-:Y:S08]  /*0000*/  LDC R1, c[0x0][0x37c] ;  /* 0x0000df00ff017b82 */ /* 0x000ff00000000800 */
[----:B------:R-:W0:Y:S01]  /*0010*/  LDC.64 R2, c[0x0][0x380] ;  /* 0x0000e000ff027b82 */ /* 0x000e220000000a00 */
[----:B------:R-:W0:Y:S02]  /*0020*/  LDCU.64 UR4, c[0x0][0x358] ;  /* 0x00006b00ff0477ac */ /* 0x000e240008000a00 */
[----:B0-----:R-:W2:Y:S01]  /*0030*/  LDG.E R0, desc[UR4][R2.64] ;  /* 0x0000000402007981 */ /* 0x001ea2000c1e1900 */
[----:B------:R-:W-:Y:S01]  /*0040*/  HFMA2 R5, -RZ, RZ, 0.1177978515625, 952 ;  /* 0x2f8a6370ff057431 */ /* 0x000fe200000001ff */
[----:B------:R-:W-:Y:S01]  /*0050*/  MOV R8, 0x41680000 ;  /* 0x4168000000087802 */ /* 0x000fe20000000f00 */
[----:B--2---:R-:W-:-:S06]  /*0060*/  FFMA R4, R0, -R0, 1 ;  /* 0x3f80000000047423 */ /* 0x004fcc0000000800 */
[----:B------:R-:W0:Y:S02]  /*0070*/  MUFU.LG2 R4, R4 ;  /* 0x0000000400047308 */ /* 0x000e240000000c00 */
[C---:B0-----:R-:W-:Y:S01]  /*0080*/  FFMA R5, R4.reuse, R5, 9.4274286155382469587e-09 ;  /* 0x3221f64504057423 */ /* 0x041fe20000000005 */
[----:B------:R-:W-:-:S03]  /*0090*/  FSETP.GEU.AND P0, PT, R4, -8.1999998092651367188, PT ;  /* 0xc10333330400780b */ /* 0x000fc60003f0e000 */
[----:B------:R-:W-:-:S04]  /*00a0*/  FFMA R5, -R4, R5, -1.2054752573931182269e-07 ;  /* 0xb4016fda04057423 */ /* 0x000fc80000000105 */
[----:B------:R-:W-:-:S04]  /*00b0*/  FFMA R5, -R4, R5, 2.1697005081477982458e-07 ;  /* 0x3468f84604057423 */ /* 0x000fc80000000105 */
[----:B------:R-:W-:-:S04]  /*00c0*/  FFMA R5, -R4, R5, 8.0621484812581911683e-06 ;  /* 0x370742aa04057423 */ /* 0x000fc80000000105 */
[----:B------:R-:W-:-:S04]  /*00d0*/  FFMA R5, -R4, R5, -3.1675492209615185857e-05 ;  /* 0xb804db4d04057423 */ /* 0x000fc80000000105 */
[----:B------:R-:W-:-:S04]  /*00e0*/  FFMA R5, -R4, R5, -0.00077436311403289437294 ;  /* 0xba4afea104057423 */ /* 0x000fc80000000105 */
[----:B------:R-:W-:-:S04]  /*00f0*/  FFMA R5, -R4, R5, 0.0055465879850089550018 ;  /* 0x3bb5c02704057423 */ /* 0x000fc80000000105 */
[----:B------:R-:W-:-:S04]  /*0100*/  FFMA R5, -R4, R5, 0.16082023084163665771 ;  /* 0x3e24ae0f04057423 */ /* 0x000fc80000000105 */
[----:B------:R-:W-:-:S04]  /*0110*/  FFMA R5, -R4, R5, 0.88622689247131347656 ;  /* 0x3f62dfc404057423 */ /* 0x000fc80000000105 */
[----:B------:R-:W-:Y:S01]  /*0120*/  FMUL R5, R0, R5 ;  /* 0x0000000500057220 */ /* 0x000fe20000400000 */
[----:B------:R-:W-:Y:S06]  /*0130*/  @P0 BRA `(.L_x_0) ;  /* 0x0000000000300947 */ /* 0x000fec0003800000 */
[----:B------:R-:W0:Y:S01]  /*0140*/  MUFU.RSQ R5, -R4 ;  /* 0x8000000400057308 */ /* 0x000e220000001400 */
[----:B------:R-:W-:Y:S02]  /*0150*/  MOV R6, 0x3f1704a1 ;  /* 0x3f1704a100067802 */ /* 0x000fe40000000f00 */
[----:B------:R-:W-:-:S03]  /*0160*/  FSETP.NEU.AND P0, PT, R4, -INF , PT ;  /* 0xff8000000400780b */ /* 0x000fc60003f0d000 */
[----:B0-----:R-:W-:Y:S01]  /*0170*/  FFMA R6, R5, -R6, -0.66300421953201293945 ;  /* 0xbf29baa505067423 */ /* 0x001fe20000000806 */
[----:B------:R-:W-:-:S03]  /*0180*/  FMUL R7, R4, -R5 ;  /* 0x8000000504077220 */ /* 0x000fc60000400000 */
[----:B------:R-:W-:-:S04]  /*0190*/  FFMA R6, R5, R6, 1.5970110893249511719 ;  /* 0x3fcc6adc05067423 */ /* 0x000fc80000000006 */
[----:B------:R-:W-:-:S04]  /*01a0*/  FFMA R6, R5, R6, -0.67521554231643676758 ;  /* 0xbf2cdaed05067423 */ /* 0x000fc80000000006 */
[----:B------:R-:W-:-:S04]  /*01b0*/  FFMA R6, R5, R6, -0.095224790275096893311 ;  /* 0xbdc3053705067423 */ /* 0x000fc80000000006 */
[----:B------:R-:W-:-:S04]  /*01c0*/  FFMA R6, R5, R6, 0.83535343408584594727 ;  /* 0x3f55d9b905067423 */ /* 0x000fc80000000006 */
[----:B------:R-:W-:-:S05]  /*01d0*/  FMUL R6, R6, R7 ;  /* 0x0000000706067220 */ /* 0x000fca0000400000 */
[----:B------:R-:W-:-:S04]  /*01e0*/  FSEL R5, R6, +INF , P0 ;  /* 0x7f80000006057808 */ /* 0x000fc80000000000 */
[----:B------:R-:W-:-:S07]  /*01f0*/  LOP3.LUT R5, R5, 0x80000000, R0, 0xb8, !PT ;  /* 0x8000000005057812 */ /* 0x000fce00078eb800 */
.L_x_0:
[----:B------:R-:W-:Y:S02]  /*0200*/  FSETP.GT.AND P0, PT, |R5|, 14.5, PT ;  /* 0x416800000500780b */ /* 0x000fe40003f04200 */
[----:B------:R-:W-:Y:S02]  /*0210*/  LOP3.LUT R0, R8, 0x80000000, R5, 0xb8, !PT ;  /* 0x8000000008007812 */ /* 0x000fe400078eb805 */
[----:B------:R-:W-:Y:S02]  /*0220*/  MOV R13, 0x3a69a091 ;  /* 0x3a69a091000d7802 */ /* 0x000fe40000000f00 */
[----:B------:R-:W-:-:S04]  /*0230*/  FSEL R5, R0, R5, P0 ;  /* 0x0000000500057208 */ /* 0x000fc80000000000 */
[C---:B------:R-:W-:Y:S01]  /*0240*/  FSETP.GEU.AND P2, PT, R5.reuse, -1, PT ;  /* 0xbf8000000500780b */ /* 0x040fe20003f4e000 */
[----:B------:R-:W-:-:S04]  /*0250*/  FMUL R0, R5, -0.70710676908493041992 ;  /* 0xbf3504f305007820 */ /* 0x000fc80000400000 */
[----:B------:R-:W-:-:S04]  /*0260*/  FFMA R4, R5, -0.70710676908493041992, -R0 ;  /* 0xbf3504f305047823 */ /* 0x000fc80000000800 */
[----:B------:R-:W-:-:S04]  /*0270*/  FFMA R9, R5, -1.2101617485882343317e-08, R4 ;  /* 0xb24fe77a05097823 */ /* 0x000fc80000000004 */
[----:B------:R-:W-:-:S04]  /*0280*/  FADD R7, R0, R9 ;  /* 0x0000000900077221 */ /* 0x000fc80000000000 */
[C---:B------:R-:W-:Y:S01]  /*0290*/  FADD R6, |R7|.reuse, 4 ;  /* 0x4080000007067421 */ /* 0x040fe20000000200 */
[C---:B------:R-:W-:Y:S01]  /*02a0*/  FADD R4, |R7|.reuse, -4 ;  /* 0xc080000007047421 */ /* 0x040fe20000000200 */
[----:B------:R-:W-:Y:S01]  /*02b0*/  FSETP.GEU.AND P1, PT, R7, RZ, PT ;  /* 0x000000ff0700720b */ /* 0x000fe20003f2e000 */
[----:B------:R-:W-:Y:S01]  /*02c0*/  @!P2 FADD R0, R0, -R7 ;  /* 0x800000070000a221 */ /* 0x000fe20000000000 */
[----:B------:R0:W1:Y:S03]  /*02d0*/  MUFU.RCP R11, R6 ;  /* 0x00000006000b7308 */ /* 0x0000660000001000 */
[----:B------:R-:W-:Y:S01]  /*02e0*/  @!P2 FADD R9, R9, R0 ;  /* 0x000000000909a221 */ /* 0x000fe20000000000 */
[----:B0-----:R-:W-:-:S05]  /*02f0*/  MOV R6, 0x40000000 ;  /* 0x4000000000067802 */ /* 0x001fca0000000f00 */
[C---:B------:R-:W-:Y:S01]  /*0300*/  FFMA R6, |R7|.reuse, R6, 1 ;  /* 0x3f80000007067423 */ /* 0x040fe20000000206 */
[----:B-1----:R-:W-:Y:S01]  /*0310*/  FMUL R8, R4, R11 ;  /* 0x0000000b04087220 */ /* 0x002fe20000400000 */
[----:B------:R-:W-:-:S03]  /*0320*/  FMUL R4, R7, -R7 ;  /* 0x8000000707047220 */ /* 0x000fc60000400000 */
[----:B------:R-:W-:Y:S01]  /*0330*/  FADD R10, R8, 1 ;  /* 0x3f800000080a7421 */ /* 0x000fe20000000000 */
[----:B------:R-:W-:-:S03]  /*0340*/  FMUL R12, R4, 1.4426950216293334961 ;  /* 0x3fb8aa3b040c7820 */ /* 0x000fc60000400000 */
[----:B------:R-:W-:-:S03]  /*0350*/  FFMA R10, R10, -4, |R7| ;  /* 0xc08000000a0a7823 */ /* 0x000fc60000000407 */
[----:B------:R-:W0:Y:S01]  /*0360*/  FRND.TRUNC R12, R12 ;  /* 0x0000000c000c7307 */ /* 0x000e22000020d000 */
[----:B------:R-:W-:-:S04]  /*0370*/  FFMA R10, |R7|, -R8, R10 ;  /* 0x80000008070a7223 */ /* 0x000fc8000000020a */
[----:B------:R-:W-:-:S04]  /*0380*/  FFMA R10, R11, R10, R8 ;  /* 0x0000000a0b0a7223 */ /* 0x000fc80000000008 */
[----:B------:R-:W-:Y:S01]  /*0390*/  FFMA R11, R10, R13, 0.0070457882247865200043 ;  /* 0x3be6e05b0a0b7423 */ /* 0x000fe2000000000d */
[----:B------:R-:W-:-:S03]  /*03a0*/  MOV R13, 0x42fc0000 ;  /* 0x42fc0000000d7802 */ /* 0x000fc60000000f00 */
[----:B------:R-:W-:Y:S01]  /*03b0*/  FFMA R11, R10, R11, -0.015866896137595176697 ;  /* 0xbc81fb4b0a0b7423 */ /* 0x000fe2000000000b */
[----:B0-----:R-:W-:-:S03]  /*03c0*/  FSETP.GT.AND P0, PT, |R12|, 126, PT ;  /* 0x42fc00000c00780b */ /* 0x001fc60003f04200 */
[----:B------:R-:W-:Y:S01]  /*03d0*/  FFMA R11, R10, R11, 0.036429625004529953003 ;  /* 0x3d15373b0a0b7423 */ /* 0x000fe2000000000b */
[----:B------:R-:W-:-:S03]  /*03e0*/  LOP3.LUT R13, R13, 0x80000000, R12, 0xb8, !PT ;  /* 0x800000000d0d7812 */ /* 0x000fc600078eb80c */
[C---:B------:R-:W-:Y:S01]  /*03f0*/  FFMA R11, R10.reuse, R11, -0.066643431782722473145 ;  /* 0xbd887c5a0a0b7423 */ /* 0x040fe2000000000b */
[----:B------:R-:W-:Y:S02]  /*0400*/  FSEL R15, R13, R12, P0 ;  /* 0x0000000c0d0f7208 */ /* 0x000fe40000000000 */
[----:B------:R-:W0:Y:S01]  /*0410*/  MUFU.RCP R13, R6 ;  /* 0x00000006000d7308 */ /* 0x000e220000001000 */
[C---:B------:R-:W-:Y:S01]  /*0420*/  FFMA R11, R10.reuse, R11, 0.093814529478549957275 ;  /* 0x3dc021d50a0b7423 */ /* 0x040fe2000000000b */
[----:B------:R-:W-:Y:S01]  /*0430*/  FSETP.GT.AND P0, PT, |R7|, 10.05500030517578125, PT ;  /* 0x4120e1480700780b */ /* 0x000fe20003f04200 */
[--C-:B------:R-:W-:Y:S01]  /*0440*/  FFMA R8, R15, -0.69314718246459960938, R4.reuse ;  /* 0xbf3172180f087823 */ /* 0x100fe20000000004 */
[----:B------:R-:W-:Y:S01]  /*0450*/  FFMA R4, -|R7|, |R7|, -R4 ;  /* 0x4000000707047223 */ /* 0x000fe20000000b04 */
[C---:B------:R-:W-:Y:S02]  /*0460*/  FFMA R11, R10.reuse, R11, -0.10099056363105773926 ;  /* 0xbdced4240a0b7423 */ /* 0x040fe4000000000b */
[C---:B------:R-:W-:Y:S01]  /*0470*/  FFMA R8, R15.reuse, 1.9046542121259335545e-09, R8 ;  /* 0x3102e3080f087823 */ /* 0x040fe20000000008 */
[----:B------:R-:W-:Y:S01]  /*0480*/  FADD R15, R15, 12583039 ;  /* 0x4b40007f0f0f7421 */ /* 0x000fe20000000000 */
[----:B------:R-:W-:-:S02]  /*0490*/  FFMA R11, R10, R11, 0.06809400022029876709 ;  /* 0x3d8b74de0a0b7423 */ /* 0x000fc4000000000b */
[----:B------:R-:W-:Y:S02]  /*04a0*/  FMUL R12, R8, 1.4426950216293334961 ;  /* 0x3fb8aa3b080c7820 */ /* 0x000fe40000400000 */
[----:B------:R-:W-:Y:S01]  /*04b0*/  FFMA R11, R10, R11, 0.015377387404441833496 ;  /* 0x3c7bf1700a0b7423 */ /* 0x000fe2000000000b */
[----:B------:R-:W-:-:S03]  /*04c0*/  SHF.L.U32 R15, R15, 0x17, RZ ;  /* 0x000000170f0f7819 */ /* 0x000fc600000006ff */
[C---:B------:R-:W-:Y:S01]  /*04d0*/  FFMA R11, R10.reuse, R11, -0.1396210789680480957 ;  /* 0xbe0ef8d40a0b7423 */ /* 0x040fe2000000000b */
[----:B------:R-:W1:Y:S03]  /*04e0*/  MUFU.EX2 R12, R12 ;  /* 0x0000000c000c7308 */ /* 0x000e660000000800 */
[----:B------:R-:W-:-:S04]  /*04f0*/  FFMA R10, R10, R11, 1.232995152473449707 ;  /* 0x3f9dd2c90a0a7423 */ /* 0x000fc8000000000b */
[----:B0-----:R-:W-:-:S04]  /*0500*/  FMUL R8, R10, R13 ;  /* 0x0000000d0a087220 */ /* 0x001fc80000400000 */
[----:B------:R-:W-:-:S04]  /*0510*/  FMUL R11, R8, -2 ;  /* 0xc0000000080b7820 */ /* 0x000fc80000400000 */
[C---:B------:R-:W-:Y:S01]  /*0520*/  FFMA R11, |R7|.reuse, R11, R10 ;  /* 0x0000000b070b7223 */ /* 0x040fe2000000020a */
[----:B------:R-:W-:Y:S01]  /*0530*/  @!P2 FMUL R7, R7, -2 ;  /* 0xc00000000707a820 */ /* 0x000fe20000400000 */
[----:B-1----:R-:W-:Y:S02]  /*0540*/  FMUL R15, R15, R12 ;  /* 0x0000000c0f0f7220 */ /* 0x002fe40000400000 */
[----:B------:R-:W-:Y:S02]  /*0550*/  FADD R11, -R8, R11 ;  /* 0x0000000b080b7221 */ /* 0x000fe40000000100 */
[----:B------:R-:W-:Y:S02]  /*0560*/  FFMA R4, R15, R4, R15 ;  /* 0x000000040f047223 */ /* 0x000fe4000000000f */
[----:B------:R-:W-:-:S04]  /*0570*/  FFMA R11, R13, R11, R8 ;  /* 0x0000000b0d0b7223 */ /* 0x000fc80000000008 */
[----:B------:R-:W-:-:S05]  /*0580*/  FMUL R4, R11, R4 ;  /* 0x000000040b047220 */ /* 0x000fca0000400000 */
[----:B------:R-:W-:-:S05]  /*0590*/  FSEL R4, R4, RZ, !P0 ;  /* 0x000000ff04047208 */ /* 0x000fca0004000000 */
[----:B------:R-:W-:-:S04]  /*05a0*/  @!P1 FADD R4, -R4, 2 ;  /* 0x4000000004049421 */ /* 0x000fc80000000100 */
[----:B------:R-:W-:-:S04]  /*05b0*/  @!P2 FMUL R7, R4, R7 ;  /* 0x000000070407a220 */ /* 0x000fc80000400000 */
[----:B------:R-:W-:-:S04]  /*05c0*/  @!P2 FFMA R4, R9, R7, R4 ;  /* 0x000000070904a223 */ /* 0x000fc80000000004 */
[----:B------:R-:W-:-:S05]  /*05d0*/  FMUL R5, R4, 0.5 ;  /* 0x3f00000004057820 */ /* 0x000fca0000400000 */
[----:B------:R-:W-:Y:S01]  /*05e0*/  STG.E desc[UR4][R2.64], R5 ;  /* 0x0000000502007986 */ /* 0x000fe2000c101904 */
[----:B------:R-:W-:Y:S05]  /*05f0*/  EXIT ;  /* 0x000000000000794d */ /* 0x000fea0003800000 */
.L_x_1:
[----:B------:R-:W-:-:S00]  /*0600*/  BRA `(.L_x_1) ;  /* 0xfffffffc00fc7947 */ /* 0x000fc0000383ffff */
[----:B------:R-:W-:-:S00]  /*0610*/  NOP ;  /* 0x0000000000007918 */ /* 0x000fc00000000000 */
        /* <DEDUP_REMOVED lines=14> */
.L_x_14:


//--------------------- .text._Z10kernelFuncPd    --------------------------
	.section	.text._Z10kernelFuncPd,"ax",@progbits
	.align	128
        .global         _Z10kernelFuncPd
        .type           _Z10kernelFuncPd,@function
        .size           _Z10kernelFuncPd,(.L_x_13 - _Z10kernelFuncPd)
        .other          _Z10kernelFuncPd,@"STO_CUDA_ENTRY STV_DEFAULT"
_Z10kernelFuncPd:
.text._Z10kernelFuncPd:
[----:B------:R-:W-:Y:S08]  /*0000*/  LDC R1, c[0x0][0x37c] ;  /* 0x0000df00ff017b82 */ /* 0x000ff00000000800 */
[----:B------:R-:W0:Y:S01]  /*0010*/  LDC.64 R2, c[0x0][0x380] ;  /* 0x0000e000ff027b82 */ /* 0x000e220000000a00 */
[----:B------:R-:W0:Y:S02]  /*0020*/  LDCU.64 UR4, c[0x0][0x358] ;  /* 0x00006b00ff0477ac */ /* 0x000e240008000a00 */
[----:B0-----:R-:W2:Y:S02]  /*0030*/  LDG.E.64 R2, desc[UR4][R2.64] ;  /* 0x0000000402027981 */ /* 0x001ea4000c1e1b00 */
[----:B--2---:R-:W-:-:S13]  /*0040*/  FSETP.GEU.AND P0, PT, |R3|, 1.875, PT ;  /* 0x3ff000000300780b */ /* 0x004fda0003f0e200 */
[----:B------:R-:W-:Y:S05]  /*0050*/  @P0 BRA `(.L_x_2) ;  /* 0x0000001000140947 */ /* 0x000fea0003800000 */
[----:B------:R-:W-:Y:S01]  /*0060*/  DFMA R4, R2, -R2, 1 ;  /* 0x3ff000000204742b */ /* 0x000fe20000000802 */
[----:B------:R-:W-:Y:S01]  /*0070*/  IMAD.MOV.U32 R10, RZ, RZ, RZ ;  /* 0x000000ffff0a7224 */ /* 0x000fe200078e00ff */
[----:B------:R-:W-:Y:S01]  /*0080*/  UMOV UR6, 0x18c775c9 ;  /* 0x18c775c900067882 */ /* 0x000fe20000000000 */
[----:B------:R-:W-:-:S07]  /*0090*/  UMOV UR7, 0x3fb5c5c2 ;  /* 0x3fb5c5c200077882 */ /* 0x000fce0000000000 */
[----:B------:R-:W-:-:S04]  /*00a0*/  LOP3.LUT R6, R5, 0x801fffff, RZ, 0xc0, !PT ;  /* 0x801fffff05067812 */ /* 0x000fc800078ec0ff */
[----:B------:R-:W-:Y:S01]  /*00b0*/  LOP3.LUT R7, R6, 0x3fe00000, RZ, 0xfc, !PT ;  /* 0x3fe0000006077812 */ /* 0x000fe200078efcff */
[----:B------:R-:W-:Y:S01]  /*00c0*/  IMAD.MOV.U32 R6, RZ, RZ, R4 ;  /* 0x000000ffff067224 */ /* 0x000fe200078e0004 */
[----:B------:R-:W-:Y:S01]  /*00d0*/  SHF.R.U32.HI R4, RZ, 0x14, R5 ;  /* 0x00000014ff047819 */ /* 0x000fe20000011605 */
[----:B------:R-:W-:-:S03]  /*00e0*/  IMAD.MOV.U32 R5, RZ, RZ, 0x43300000 ;  /* 0x43300000ff057424 */ /* 0x000fc600078e00ff */
[----:B------:R-:W-:Y:S01]  /*00f0*/  LOP3.LUT R4, R4, 0x7fe, RZ, 0xc0, !PT ;  /* 0x000007fe04047812 */ /* 0x000fe200078ec0ff */
[C---:B------:R-:W-:Y:S02]  /*0100*/  DADD R8, R6.reuse, 1 ;  /* 0x3ff0000006087429 */ /* 0x040fe40000000000 */
[----:B------:R-:W-:Y:S02]  /*0110*/  DADD R6, R6, -1 ;  /* 0xbff0000006067429 */ /* 0x000fe40000000000 */
[----:B------:R-:W-:Y:S02]  /*0120*/  VIADD R4, R4, 0x7ffffc02 ;  /* 0x7ffffc0204047836 */ /* 0x000fe40000000000 */
[----:B------:R-:W0:Y:S02]  /*0130*/  MUFU.RCP64H R11, R9 ;  /* 0x00000009000b7308 */ /* 0x000e240000001800 */
[----:B0-----:R-:W-:Y:S01]  /*0140*/  DFMA R12, -R8, R10, 1 ;  /* 0x3ff00000080c742b */ /* 0x001fe2000000010a */
[----:B------:R-:W-:-:S02]  /*0150*/  IMAD.MOV.U32 R8, RZ, RZ, -0x6323a277 ;  /* 0x9cdc5d89ff087424 */ /* 0x000fc400078e00ff */
[----:B------:R-:W-:-:S05]  /*0160*/  IMAD.MOV.U32 R9, RZ, RZ, 0x3fa55cf5 ;  /* 0x3fa55cf5ff097424 */ /* 0x000fca00078e00ff */
[----:B------:R-:W-:-:S08]  /*0170*/  DFMA R12, R12, R12, R12 ;  /* 0x0000000c0c0c722b */ /* 0x000fd0000000000c */
[----:B------:R-:W-:-:S08]  /*0180*/  DFMA R12, R10, R12, R10 ;  /* 0x0000000c0a0c722b */ /* 0x000fd0000000000a */
[----:B------:R-:W-:-:S08]  /*0190*/  DMUL R10, R6, R12 ;  /* 0x0000000c060a7228 */ /* 0x000fd00000000000 */
[----:B------:R-:W-:-:S08]  /*01a0*/  DFMA R14, R10, -2, R6 ;  /* 0xc00000000a0e782b */ /* 0x000fd00000000006 */
[----:B------:R-:W-:-:S08]  /*01b0*/  DFMA R6, R6, -R10, R14 ;  /* 0x8000000a0606722b */ /* 0x000fd0000000000e */
[----:B------:R-:W-:-:S08]  /*01c0*/  DFMA R6, R12, R6, R10 ;  /* 0x000000060c06722b */ /* 0x000fd0000000000a */
[----:B------:R-:W-:-:S08]  /*01d0*/  DMUL R10, R6, R6 ;  /* 0x00000006060a7228 */ /* 0x000fd00000000000 */
[----:B------:R-:W-:Y:S01]  /*01e0*/  DFMA R8, R10, UR6, R8 ;  /* 0x000000060a087c2b */ /* 0x000fe20008000008 */
[----:B------:R-:W-:Y:S01]  /*01f0*/  UMOV UR6, 0xcf6ebb9c ;  /* 0xcf6ebb9c00067882 */ /* 0x000fe20000000000 */
[----:B------:R-:W-:-:S06]  /*0200*/  UMOV UR7, 0x3faefd18 ;  /* 0x3faefd1800077882 */ /* 0x000fcc0000000000 */
[----:B------:R-:W-:Y:S01]  /*0210*/  DFMA R8, R10, R8, UR6 ;  /* 0x000000060a087e2b */ /* 0x000fe20008000008 */
        /* <DEDUP_REMOVED lines=22> */
[----:B------:R-:W-:Y:S02]  /*0380*/  UMOV UR7, 0x43300000 ;  /* 0x4330000000077882 */ /* 0x000fe40000000000 */
[----:B------:R-:W-:Y:S01]  /*0390*/  DADD R4, R4, -UR6 ;  /* 0x8000000604047e29 */ /* 0x000fe20008000000 */
[----:B------:R-:W-:Y:S01]  /*03a0*/  UMOV UR6, 0xfefa39ef ;  /* 0xfefa39ef00067882 */ /* 0x000fe20000000000 */
[----:B------:R-:W-:Y:S02]  /*03b0*/  UMOV UR7, 0x3fe62e42 ;  /* 0x3fe62e4200077882 */ /* 0x000fe40000000000 */
[----:B------:R-:W-:-:S08]  /*03c0*/  DMUL R8, R10, R8 ;  /* 0x000000080a087228 */ /* 0x000fd00000000000 */
[----:B------:R-:W-:-:S08]  /*03d0*/  DFMA R8, R6, R8, R6 ;  /* 0x000000080608722b */ /* 0x000fd00000000006 */
[----:B------:R-:W-:-:S08]  /*03e0*/  DADD R8, R8, R8 ;  /* 0x0000000008087229 */ /* 0x000fd00000000008 */
[----:B------:R-:W-:-:S10]  /*03f0*/  DFMA R8, R4, UR6, R8 ;  /* 0x0000000604087c2b */ /* 0x000fd40008000008 */
[----:B------:R-:W-:-:S13]  /*0400*/  ISETP.GT.U32.AND P0, PT, R9, -0x3fe70001, PT ;  /* 0xc018ffff0900780c */ /* 0x000fda0003f04070 */
[----:B------:R-:W-:Y:S05]  /*0410*/  @P0 BRA `(.L_x_3) ;  /* 0x0000000400180947 */ /* 0x000fea0003800000 */
[----:B------:R-:W-:Y:S01]  /*0420*/  DADD R4, -R8, -3.125 ;  /* 0xc009000008047429 */ /* 0x000fe20000000100 */
[----:B------:R-:W-:Y:S01]  /*0430*/  IMAD.MOV.U32 R6, RZ, RZ, 0x3324d327 ;  /* 0x3324d327ff067424 */ /* 0x000fe200078e00ff */
[----:B------:R-:W-:Y:S01]  /*0440*/  UMOV UR6, 0xe746e627 ;  /* 0xe746e62700067882 */ /* 0x000fe20000000000 */
[----:B------:R-:W-:Y:S01]  /*0450*/  IMAD.MOV.U32 R7, RZ, RZ, 0x3c08ddf9 ;  /* 0x3c08ddf9ff077424 */ /* 0x000fe200078e00ff */
[----:B------:R-:W-:-:S05]  /*0460*/  UMOV UR7, 0x3bb135d2 ;  /* 0x3bb135d200077882 */ /* 0x000fca0000000000 */
[----:B------:R-:W-:Y:S01]  /*0470*/  DFMA R6, R4, -UR6, -R6 ;  /* 0x8000000604067c2b */ /* 0x000fe20008000806 */
        /* <DEDUP_REMOVED lines=8> */
[----:B------:R-:W-:Y:S01]  /*0500*/  DFMA R6, R4, R6, -UR6 ;  /* 0x8000000604067e2b */ /* 0x000fe20008000006 */
        /* <DEDUP_REMOVED lines=54> */
[----:B------:R-:W-:Y:S10]  /*0870*/  BRA `(.L_x_4) ;  /* 0x0000000800287947 */ /* 0x000ff40003800000 */
.L_x_3:
[----:B------:R-:W-:Y:S01]  /*0880*/  DADD R4, -RZ, -R8 ;  /* 0x00000000ff047229 */ /* 0x000fe20000000908 */
[----:B------:R-:W-:Y:S02]  /*0890*/  IMAD.MOV.U32 R12, RZ, RZ, 0x0 ;  /* 0x00000000ff0c7424 */ /* 0x000fe400078e00ff */
[----:B------:R-:W-:-:S03]  /*08a0*/  IMAD.MOV.U32 R13, RZ, RZ, 0x3fd80000 ;  /* 0x3fd80000ff0d7424 */ /* 0x000fc600078e00ff */
[----:B------:R-:W0:Y:S04]  /*08b0*/  MUFU.RSQ64H R7, R5 ;  /* 0x0000000500077308 */ /* 0x000e280000001c00 */
[----:B------:R-:W-:-:S04]  /*08c0*/  IADD3 R6, PT, PT, R5, -0x3500000, RZ ;  /* 0xfcb0000005067810 */ /* 0x000fc80007ffe0ff */
[----:B------:R-:W-:Y:S02]  /*08d0*/  ISETP.GE.U32.AND P0, PT, R6, 0x7ca00000, PT ;  /* 0x7ca000000600780c */ /* 0x000fe40003f06070 */
[----:B0-----:R-:W-:-:S08]  /*08e0*/  DMUL R10, R6, R6 ;  /* 0x00000006060a7228 */ /* 0x001fd00000000000 */
[----:B------:R-:W-:-:S08]  /*08f0*/  DFMA R10, -R8, -R10, 1 ;  /* 0x3ff00000080a742b */ /* 0x000fd0000000090a */
[----:B------:R-:W-:Y:S02]  /*0900*/  DFMA R12, R10, R12, 0.5 ;  /* 0x3fe000000a0c742b */ /* 0x000fe4000000000c */
[----:B------:R-:W-:-:S08]  /*0910*/  DMUL R10, R6, R10 ;  /* 0x0000000a060a7228 */ /* 0x000fd00000000000 */
[----:B------:R-:W-:-:S08]  /*0920*/  DFMA R10, R12, R10, R6 ;  /* 0x0000000a0c0a722b */ /* 0x000fd00000000006 */
[----:B------:R-:W-:Y:S02]  /*0930*/  DMUL R12, R8, -R10 ;  /* 0x8000000a080c7228 */ /* 0x000fe40000000000 */
[----:B------:R-:W-:Y:S02]  /*0940*/  VIADD R17, R11, 0xfff00000 ;  /* 0xfff000000b117836 */ /* 0x000fe40000000000 */
[----:B------:R-:W-:-:S04]  /*0950*/  IMAD.MOV.U32 R16, RZ, RZ, R10 ;  /* 0x000000ffff107224 */ /* 0x000fc800078e000a */
[----:B------:R-:W-:-:S08]  /*0960*/  DFMA R8, R12, -R12, -R8 ;  /* 0x8000000c0c08722b */ /* 0x000fd00000000808 */
[----:B------:R-:W-:Y:S01]  /*0970*/  DFMA R14, R8, R16, R12 ;  /* 0x00000010080e722b */ /* 0x000fe2000000000c */
[----:B------:R-:W-:Y:S10]  /*0980*/  @!P0 BRA `(.L_x_5) ;  /* 0x0000000000088947 */ /* 0x000ff40003800000 */
[----:B------:R-:W-:-:S07]  /*0990*/  MOV R0, 0x9b0 ;  /* 0x000009b000007802 */ /* 0x000fce0000000f00 */
[----:B------:R-:W-:Y:S05]  /*09a0*/  CALL.REL.NOINC `($__internal_0_$__cuda_sm20_dsqrt_rn_f64_mediumpath_v1) ;  /* 0x0000001000d47944 */ /* 0x000fea0003c00000 */
.L_x_5:
[----:B------:R-:W-:-:S13]  /*09b0*/  ISETP.GT.AND P0, PT, R15, 0x400fffff, PT ;  /* 0x400fffff0f00780c */ /* 0x000fda0003f04270 */
[----:B------:R-:W-:Y:S05]  /*09c0*/  @P0 BRA `(.L_x_6) ;  /* 0x0000000000e80947 */ /* 0x000fea0003800000 */
[----:B------:R-:W-:Y:S01]  /*09d0*/  DADD R4, R14, -3.25 ;  /* 0xc00a00000e047429 */ /* 0x000fe20000000000 */
[----:B------:R-:W-:Y:S01]  /*09e0*/  IMAD.MOV.U32 R6, RZ, RZ, 0x52878635 ;  /* 0x52878635ff067424 */ /* 0x000fe200078e00ff */
[----:B------:R-:W-:Y:S01]  /*09f0*/  UMOV UR6, 0x87dbd932 ;  /* 0x87dbd93200067882 */ /* 0x000fe20000000000 */
[----:B------:R-:W-:Y:S01]  /*0a00*/  IMAD.MOV.U32 R7, RZ, RZ, 0x3e785cbe ;  /* 0x3e785cbeff077424 */ /* 0x000fe200078e00ff */
[----:B------:R-:W-:-:S05]  /*0a10*/  UMOV UR7, 0x3e23040f ;  /* 0x3e23040f00077882 */ /* 0x000fca0000000000 */
[----:B------:R-:W-:Y:S01]  /*0a20*/  DFMA R6, R4, UR6, R6 ;  /* 0x0000000604067c2b */ /* 0x000fe20008000006 */
        /* <DEDUP_REMOVED lines=51> */
[----:B------:R-:W-:Y:S10]  /*0d60*/  BRA `(.L_x_4) ;  /* 0x0000000000ec7947 */ /* 0x000ff40003800000 */
.L_x_6:
[----:B------:R-:W-:Y:S01]  /*0d70*/  DADD R4, R14, -5 ;  /* 0xc01400000e047429 */ /* 0x000fe20000000000 */
[----:B------:R-:W-:Y:S01]  /*0d80*/  MOV R6, 0xc0e38727 ;  /* 0xc0e3872700067802 */ /* 0x000fe20000000f00 */
[----:B------:R-:W-:Y:S01]  /*0d90*/  IMAD.MOV.U32 R7, RZ, RZ, 0x3df18fee ;  /* 0x3df18feeff077424 */ /* 0x000fe200078e00ff */
[----:B------:R-:W-:Y:S01]  /*0da0*/  UMOV UR6, 0xa7785389 ;  /* 0xa778538900067882 */ /* 0x000fe20000000000 */
[----:B------:R-:W-:-:S04]  /*0db0*/  UMOV UR7, 0x3dbdcec3 ;  /* 0x3dbdcec300077882 */ /* 0x000fc80000000000 */
[----:B------:R-:W-:Y:S01]  /*0dc0*/  DFMA R6, R4, -UR6, -R6 ;  /* 0x8000000604067c2b */ /* 0x000fe20008000806 */
        /* <DEDUP_REMOVED lines=46> */
.L_x_2:
[----:B------:R-:W-:Y:S01]  /*10b0*/  DSETP.NAN.AND P0, PT, R2, R2, PT ;  /* 0x000000020200722a */ /* 0x000fe20003f08000 */
[----:B------:R-:W-:Y:S02]  /*10c0*/  IMAD.MOV.U32 R4, RZ, RZ, R2 ;  /* 0x000000ffff047224 */ /* 0x000fe400078e0002 */
[----:B------:R-:W-:-:S11]  /*10d0*/  IMAD.MOV.U32 R5, RZ, RZ, R3 ;  /* 0x000000ffff057224 */ /* 0x000fd600078e0003 */
[----:B------:R-:W-:Y:S01]  /*10e0*/  @!P0 DSETP.NEU.AND P1, PT, |R2|, 1, PT ;  /* 0x3ff000000200842a */ /* 0x000fe20003f2d200 */
[----:B------:R-:W-:Y:S02]  /*10f0*/  @!P0 IMAD.MOV.U32 R0, RZ, RZ, 0x7ff00000 ;  /* 0x7ff00000ff008424 */ /* 0x000fe400078e00ff */
[----:B------:R-:W-:-:S03]  /*1100*/  @!P0 IMAD.MOV.U32 R4, RZ, RZ, RZ ;  /* 0x000000ffff048224 */ /* 0x000fc600078e00ff */
[----:B------:R-:W-:-:S08]  /*1110*/  @!P0 FSEL R5, R0, -QNAN , !P1 ;  /* 0xfff8000000058808 */ /* 0x000fd00004800000 */
.L_x_4:
[----:B------:R-:W-:Y:S01]  /*1120*/  DMUL R2, R2, R4 ;  /* 0x0000000402027228 */ /* 0x000fe20000000000 */
[----:B------:R-:W-:Y:S01]  /*1130*/  UMOV UR6, 0x667f3bcd ;  /* 0x667f3bcd00067882 */ /* 0x000fe20000000000 */
[----:B------:R-:W-:Y:S01]  /*1140*/  IMAD.MOV.U32 R5, RZ, RZ, 0x40434000 ;  /* 0x40434000ff057424 */ /* 0x000fe200078e00ff */
[----:B------:R-:W-:-:S05]  /*1150*/  UMOV UR7, 0x3fe6a09e ;  /* 0x3fe6a09e00077882 */ /* 0x000fca0000000000 */
[----:B------:R-:W-:Y:S02]  /*1160*/  DSETP.GT.AND P0, PT, |R2|, 38.5, PT ;  /* 0x404340000200742a */ /* 0x000fe40003f04200 */
[----:B------:R-:W-:-:S04]  /*1170*/  LOP3.LUT R5, R5, 0x80000000, R3, 0xb8, !PT ;  /* 0x8000000005057812 */ /* 0x000fc800078eb803 */
[----:B------:R-:W-:Y:S02]  /*1180*/  FSEL R3, R5, R3, P0 ;  /* 0x0000000305037208 */ /* 0x000fe40000000000 */
[----:B------:R-:W-:-:S06]  /*1190*/  FSEL R2, R2, RZ, !P0 ;  /* 0x000000ff02027208 */ /* 0x000fcc0004000000 */
[----:B------:R-:W-:-:S08]  /*11a0*/  DMUL R4, R2, -UR6 ;  /* 0x8000000602047c28 */ /* 0x000fd00008000000 */
[----:B------:R-:W-:Y:S01]  /*11b0*/  DFMA R6, R2, -UR6, -R4 ;  /* 0x8000000602067c2b */ /* 0x000fe20008000804 */
[----:B------:R-:W-:Y:S01]  /*11c0*/  UMOV UR6, 0x13b26456 ;  /* 0x13b2645600067882 */ /* 0x000fe20000000000 */
[----:B------:R-:W-:-:S06]  /*11d0*/  UMOV UR7, 0x3c8bdd34 ;  /* 0x3c8bdd3400077882 */ /* 0x000fcc0000000000 */
[----:B------:R-:W-:-:S08]  /*11e0*/  DFMA R6, R2, UR6, R6 ;  /* 0x0000000602067c2b */ /* 0x000fd00008000006 */
[----:B------:R-:W-:-:S10]  /*11f0*/  DADD R8, R4, R6 ;  /* 0x0000000004087229 */ /* 0x000fd40000000006 */
[----:B------:R-:W-:-:S04]  /*1200*/  LOP3.LUT R11, R9, 0x7fffffff, RZ, 0xc0, !PT ;  /* 0x7fffffff090b7812 */ /* 0x000fc800078ec0ff */
[----:B------:R-:W-:-:S13]  /*1210*/  ISETP.GT.U32.AND P0, PT, R11, 0x7fefffff, PT ;  /* 0x7fefffff0b00780c */ /* 0x000fda0003f04070 */
[----:B------:R-:W-:Y:S05]  /*1220*/  @P0 BRA `(.L_x_7) ;  /* 0x0000000800680947 */ /* 0x000fea0003800000 */
[----:B------:R-:W-:Y:S01]  /*1230*/  MOV R10, R8 ;  /* 0x00000008000a7202 */ /* 0x000fe20000000f00 */
[----:B------:R-:W-:Y:S01]  /*1240*/  IMAD.MOV.U32 R16, RZ, RZ, RZ ;  /* 0x000000ffff107224 */ /* 0x000fe200078e00ff */
[----:B------:R-:W-:Y:S01]  /*1250*/  UMOV UR6, 0xd4e0bfd7 ;  /* 0xd4e0bfd700067882 */ /* 0x000fe20000000000 */
[----:B------:R-:W-:Y:S01]  /*1260*/  UMOV UR7, 0x3df8774a ;  /* 0x3df8774a00077882 */ /* 0x000fe20000000000 */
[----:B------:R-:W-:Y:S01]  /*1270*/  IMAD.MOV.U32 R22, RZ, RZ, 0x652b82fe ;  /* 0x652b82feff167424 */ /* 0x000fe200078e00ff */
[----:B------:R-:W-:Y:S01]  /*1280*/  UMOV UR8, 0xfefa39ef ;  /* 0xfefa39ef00087882 */ /* 0x000fe20000000000 */
[----:B------:R-:W-:Y:S01]  /*1290*/  DADD R14, R10, 4 ;  /* 0x401000000a0e7429 */ /* 0x000fe20000000000 */
[----:B------:R-:W-:Y:S01]  /*12a0*/  IMAD.MOV.U32 R23, RZ, RZ, 0x3ff71547 ;  /* 0x3ff71547ff177424 */ /* 0x000fe200078e00ff */
[----:B------:R-:W-:Y:S01]  /*12b0*/  UMOV UR9, 0x3fe62e42 ;  /* 0x3fe62e4200097882 */ /* 0x000fe20000000000 */
[----:B------:R-:W-:-:S03]  /*12c0*/  ISETP.GT.U32.AND P0, PT, R11, 0x403b4000, PT ;  /* 0x403b40000b00780c */ /* 0x000fc60003f04070 */
[----:B------:R-:W0:Y:S02]  /*12d0*/  MUFU.RCP64H R17, R15 ;  /* 0x0000000f00117308 */ /* 0x000e240000001800 */
[----:B0-----:R-:W-:Y:S02]  /*12e0*/  DFMA R12, -R14, R16, 1 ;  /* 0x3ff000000e0c742b */ /* 0x001fe40000000110 */
[----:B------:R-:W-:-:S06]  /*12f0*/  DMUL R14, R10, -R10 ;  /* 0x8000000a0a0e7228 */ /* 0x000fcc0000000000 */
[----:B------:R-:W-:Y:S02]  /*1300*/  DFMA R18, R12, R12, R12 ;  /* 0x0000000c0c12722b */ /* 0x000fe4000000000c */
[----:B------:R-:W-:-:S06]  /*1310*/  DADD R12, R10, -4 ;  /* 0xc01000000a0c7429 */ /* 0x000fcc0000000000 */
[----:B------:R-:W-:-:S08]  /*1320*/  DFMA R18, R16, R18, R16 ;  /* 0x000000121012722b */ /* 0x000fd00000000010 */
[----:B------:R-:W-:-:S08]  /*1330*/  DMUL R12, R12, R18 ;  /* 0x000000120c0c7228 */ /* 0x000fd00000000000 */
[----:B------:R-:W-:-:S08]  /*1340*/  DADD R16, R12, 1 ;  /* 0x3ff000000c107429 */ /* 0x000fd00000000000 */
[----:B------:R-:W-:-:S08]  /*1350*/  DFMA R16, R16, -4, R10 ;  /* 0xc01000001010782b */ /* 0x000fd0000000000a */
[----:B------:R-:W-:-:S08]  /*1360*/  DFMA R16, R10, -R12, R16 ;  /* 0x8000000c0a10722b */ /* 0x000fd00000000010 */
[----:B------:R-:W-:Y:S01]  /*1370*/  DFMA R20, R18, R16, R12 ;  /* 0x000000101214722b */ /* 0x000fe2000000000c */
[----:B------:R-:W-:Y:S01]  /*1380*/  IMAD.MOV.U32 R12, RZ, RZ, -0x2fc2cd8 ;  /* 0xfd03d328ff0c7424 */ /* 0x000fe200078e00ff */
[----:B------:R-:W-:Y:S01]  /*1390*/  MOV R19, 0x3ff00000 ;  /* 0x3ff0000000137802 */ /* 0x000fe20000000f00 */
[----:B------:R-:W-:Y:S02]  /*13a0*/  IMAD.MOV.U32 R13, RZ, RZ, 0x3e44e1c6 ;  /* 0x3e44e1c6ff0d7424 */ /* 0x000fe400078e00ff */
[----:B------:R-:W-:-:S04]  /*13b0*/  IMAD.MOV.U32 R18, RZ, RZ, 0x0 ;  /* 0x00000000ff127424 */ /* 0x000fc800078e00ff */
[----:B------:R-:W-:Y:S01]  /*13c0*/  DFMA R12, R20, -UR6, -R12 ;  /* 0x80000006140c7c2b */ /* 0x000fe2000800080c */
[----:B------:R-:W-:Y:S01]  /*13d0*/  UMOV UR6, 0x9f7a56b6 ;  /* 0x9f7a56b600067882 */ /* 0x000fe20000000000 */
[----:B------:R-:W-:Y:S01]  /*13e0*/  UMOV UR7, 0x3e433014 ;  /* 0x3e43301400077882 */ /* 0x000fe20000000000 */
[----:B------:R-:W-:-:S05]  /*13f0*/  DFMA R18, R10, 2, R18 ;  /* 0x400000000a12782b */ /* 0x000fca0000000012 */
        /* <DEDUP_REMOVED lines=17> */
[----:B------:R-:W-:Y:S01]  /*1510*/  DFMA R12, R14, R22, 6.75539944105574400000e+15 ;  /* 0x433800000e0c742b */ /* 0x000fe20000000016 */
[----:B------:R-:W-:Y:S01]  /*1520*/  UMOV UR7, 0x3ee78e05 ;  /* 0x3ee78e0500077882 */ /* 0x000fe20000000000 */
[----:B------:R-:W0:Y:S01]  /*1530*/  MUFU.RCP64H R23, R19 ;  /* 0x0000001300177308 */ /* 0x000e220000001800 */
[----:B------:R-:W-:-:S03]  /*1540*/  IMAD.MOV.U32 R22, RZ, RZ, RZ ;  /* 0x000000ffff167224 */ /* 0x000fc600078e00ff */
[----:B------:R-:W-:Y:S01]  /*1550*/  DFMA R24, R20, R16, -UR6 ;  /* 0x8000000614187e2b */ /* 0x000fe20008000010 */
[----:B------:R-:W-:Y:S01]  /*1560*/  UMOV UR6, 0xead14a90 ;  /* 0xead14a9000067882 */ /* 0x000fe20000000000 */
[----:B------:R-:W-:Y:S01]  /*1570*/  DADD R16, R12, -6.75539944105574400000e+15 ;  /* 0xc33800000c107429 */ /* 0x000fe20000000000 */
[----:B------:R-:W-:Y:S01]  /*1580*/  UMOV UR7, 0x3ef995b4 ;  /* 0x3ef995b400077882 */ /* 0x000fe20000000000 */
[----:B------:R-:W-:-:S04]  /*1590*/  LEA.HI R0, R12, R12, RZ, 0x1 ;  /* 0x0000000c0c007211 */ /* 0x000fc800078f08ff */
[----:B------:R-:W-:Y:S01]  /*15a0*/  DFMA R24, R20, R24, -UR6 ;  /* 0x8000000614187e2b */ /* 0x000fe20008000018 */
[----:B------:R-:W-:Y:S01]  /*15b0*/  UMOV UR6, 0xcf0a29b2 ;  /* 0xcf0a29b200067882 */ /* 0x000fe20000000000 */
[--C-:B------:R-:W-:Y:S01]  /*15c0*/  DFMA R26, R16, -UR8, R14.reuse ;  /* 0x80000008101a7c2b */ /* 0x100fe2000800000e */
[----:B------:R-:W-:Y:S01]  /*15d0*/  UMOV UR7, 0x3f23be27 ;  /* 0x3f23be2700077882 */ /* 0x000fe20000000000 */
[----:B------:R-:W-:Y:S01]  /*15e0*/  UMOV UR8, 0x3b39803f ;  /* 0x3b39803f00087882 */ /* 0x000fe20000000000 */
[----:B------:R-:W-:Y:S01]  /*15f0*/  UMOV UR9, 0x3c7abc9e ;  /* 0x3c7abc9e00097882 */ /* 0x000fe20000000000 */
[----:B------:R-:W-:Y:S01]  /*1600*/  SHF.R.S32.HI R13, RZ, 0x1, R0 ;  /* 0x00000001ff0d7819 */ /* 0x000fe20000011400 */
[----:B------:R-:W-:Y:S02]  /*1610*/  DFMA R14, -R10, R10, -R14 ;  /* 0x0000000a0a0e722b */ /* 0x000fe4000000090e */
[----:B------:R-:W-:Y:S01]  /*1620*/  DFMA R24, R20, R24, UR6 ;  /* 0x0000000614187e2b */ /* 0x000fe20008000018 */
[----:B------:R-:W-:Y:S01]  /*1630*/  UMOV UR6, 0x3e81672e ;  /* 0x3e81672e00067882 */ /* 0x000fe20000000000 */
[----:B------:R-:W-:Y:S01]  /*1640*/  DFMA R16, R16, -UR8, R26 ;  /* 0x8000000810107c2b */ /* 0x000fe2000800001a */
[----:B------:R-:W-:Y:S01]  /*1650*/  UMOV UR7, 0x3f2a1def ;  /* 0x3f2a1def00077882 */ /* 0x000fe20000000000 */
[----:B0-----:R-:W-:Y:S01]  /*1660*/  DFMA R26, -R18, R22, 1 ;  /* 0x3ff00000121a742b */ /* 0x001fe20000000116 */
[----:B------:R-:W-:-:S03]  /*1670*/  IMAD.IADD R12, R12, 0x1, -R13 ;  /* 0x000000010c0c7824 */ /* 0x000fc600078e0a0d */
[----:B------:R-:W-:Y:S01]  /*1680*/  DFMA R24, R20, R24, -UR6 ;  /* 0x8000000614187e2b */ /* 0x000fe20008000018 */
[----:B------:R-:W-:Y:S01]  /*1690*/  UMOV UR6, 0xe68c1713 ;  /* 0xe68c171300067882 */ /* 0x000fe20000000000 */
[----:B------:R-:W-:Y:S02]  /*16a0*/  UMOV UR7, 0x3f48d4ab ;  /* 0x3f48d4ab00077882 */ /* 0x000fe40000000000 */
[----:B------:R-:W-:-:S04]  /*16b0*/  DFMA R18, R26, R26, R26 ;  /* 0x0000001a1a12722b */ /* 0x000fc8000000001a */
[----:B------:R-:W-:Y:S01]  /*16c0*/  DFMA R24, R20, R24, -UR6 ;  /* 0x8000000614187e2b */ /* 0x000fe20008000018 */
[----:B------:R-:W-:Y:S01]  /*16d0*/  UMOV UR6, 0x210dd6b4 ;  /* 0x210dd6b400067882 */ /* 0x000fe20000000000 */
[----:B------:R-:W-:Y:S02]  /*16e0*/  UMOV UR7, 0x3f749c67 ;  /* 0x3f749c6700077882 */ /* 0x000fe40000000000 */
[----:B------:R-:W-:Y:S01]  /*16f0*/  DFMA R18, R22, R18, R22 ;  /* 0x000000121612722b */ /* 0x000fe20000000016 */
[----:B------:R-:W-:Y:S02]  /*1700*/  IMAD.MOV.U32 R22, RZ, RZ, -0x35dec16 ;  /* 0xfca213eaff167424 */ /* 0x000fe400078e00ff */
[----:B------:R-:W-:Y:S01]  /*1710*/  IMAD.MOV.U32 R23, RZ, RZ, 0x3e928af3 ;  /* 0x3e928af3ff177424 */ /* 0x000fe200078e00ff */
[----:B------:R-:W-:Y:S01]  /*1720*/  DFMA R24, R20, R24, UR6 ;  /* 0x0000000614187e2b */ /* 0x000fe20008000018 */
[----:B------:R-:W-:Y:S01]  /*1730*/  UMOV UR6, 0x69ce2bdf ;  /* 0x69ce2bdf00067882 */ /* 0x000fe20000000000 */
[----:B------:R-:W-:-:S03]  /*1740*/  UMOV UR7, 0x3e5ade15 ;  /* 0x3e5ade1500077882 */ /* 0x000fc60000000000 */
[----:B------:R-:W-:Y:S01]  /*1750*/  DFMA R22, R16, UR6, R22 ;  /* 0x0000000610167c2b */ /* 0x000fe20008000016 */
[----:B------:R-:W-:Y:S01]  /*1760*/  UMOV UR6, 0x8568e357 ;  /* 0x8568e35700067882 */ /* 0x000fe20000000000 */
[----:B------:R-:W-:Y:S02]  /*1770*/  UMOV UR7, 0x3f909623 ;  /* 0x3f90962300077882 */ /* 0x000fe40000000000 */
[----:B------:R-:W-:Y:S01]  /*1780*/  DFMA R24, R20, R24, -UR6 ;  /* 0x8000000614187e2b */ /* 0x000fe20008000018 */
[----:B------:R-:W-:Y:S01]  /*1790*/  UMOV UR6, 0x62401315 ;  /* 0x6240131500067882 */ /* 0x000fe20000000000 */
[----:B------:R-:W-:Y:S02]  /*17a0*/  UMOV UR7, 0x3ec71dee ;  /* 0x3ec71dee00077882 */ /* 0x000fe40000000000 */
[----:B------:R-:W-:Y:S01]  /*17b0*/  DFMA R22, R16, R22, UR6 ;  /* 0x0000000610167e2b */ /* 0x000fe20008000016 */
[----:B------:R-:W-:Y:S01]  /*17c0*/  UMOV UR6, 0xdf8c2dc9 ;  /* 0xdf8c2dc900067882 */ /* 0x000fe20000000000 */
[----:B------:R-:W-:-:S02]  /*17d0*/  UMOV UR7, 0x3fa3079e ;  /* 0x3fa3079e00077882 */ /* 0x000fc40000000000 */
[----:B------:R-:W-:Y:S01]  /*17e0*/  DFMA R24, R20, R24, UR6 ;  /* 0x0000000614187e2b */ /* 0x000fe20008000018 */
[----:B------:R-:W-:Y:S01]  /*17f0*/  UMOV UR6, 0x7c89eb71 ;  /* 0x7c89eb7100067882 */ /* 0x000fe20000000000 */
[----:B------:R-:W-:Y:S02]  /*1800*/  UMOV UR7, 0x3efa0199 ;  /* 0x3efa019900077882 */ /* 0x000fe40000000000 */
[----:B------:R-:W-:Y:S01]  /*1810*/  DFMA R22, R16, R22, UR6 ;  /* 0x0000000610167e2b */ /* 0x000fe20008000016 */
[----:B------:R-:W-:Y:S01]  /*1820*/  UMOV UR6, 0xdff601fc ;  /* 0xdff601fc00067882 */ /* 0x000fe20000000000 */
[----:B------:R-:W-:Y:S02]  /*1830*/  UMOV UR7, 0x3fb0fb06 ;  /* 0x3fb0fb0600077882 */ /* 0x000fe40000000000 */
[----:B------:R-:W-:Y:S01]  /*1840*/  DFMA R24, R20, R24, -UR6 ;  /* 0x8000000614187e2b */ /* 0x000fe20008000018 */
        /* <DEDUP_REMOVED lines=8> */
[----:B------:R-:W-:Y:S01]  /*18d0*/  DFMA R22, R16, R22, UR6 ;  /* 0x0000000610167e2b */ /* 0x000fe20008000016 */
[----:B------:R-:W-:Y:S01]  /*18e0*/  UMOV UR6, 0x3c3db8c6 ;  /* 0x3c3db8c600067882 */ /* 0x000fe20000000000 */
[----:B------:R-:W-:-:S02]  /*18f0*/  UMOV UR7, 0x3fb9ddb2 ;  /* 0x3fb9ddb200077882 */ /* 0x000fc40000000000 */
[----:B------:R-:W-:Y:S01]  /*1900*/  DFMA R24, R20, R24, -UR6 ;  /* 0x8000000614187e2b */ /* 0x000fe20008000018 */
        /* <DEDUP_REMOVED lines=23> */
[----:B------:R-:W-:-:S04]  /*1a80*/  DFMA R22, R20, R22, UR6 ;  /* 0x0000000614167e2b */ /* 0x000fc80008000016 */
[----:B------:R-:W-:-:S04]  /*1a90*/  DFMA R26, R16, R26, 1 ;  /* 0x3ff00000101a742b */ /* 0x000fc8000000001a */
[----:B------:R-:W-:-:S04]  /*1aa0*/  DMUL R20, R22, R18 ;  /* 0x0000001216147228 */ /* 0x000fc80000000000 */
[----:B------:R-:W-:-:S04]  /*1ab0*/  DFMA R16, R16, R26, 1 ;  /* 0x3ff000001010742b */ /* 0x000fc8000000001a */
[----:B------:R-:W-:-:S06]  /*1ac0*/  DMUL R24, R20, -2 ;  /* 0xc000000014187828 */ /* 0x000fcc0000000000 */
[----:B------:R-:W-:Y:S01]  /*1ad0*/  IMAD R17, R13, 0x100000, R17 ;  /* 0x001000000d117824 */ /* 0x000fe200078e0211 */
[----:B------:R-:W-:Y:S01]  /*1ae0*/  LEA R13, R12, 0x3ff00000, 0x14 ;  /* 0x3ff000000c0d7811 */ /* 0x000fe200078ea0ff */
[----:B------:R-:W-:Y:S01]  /*1af0*/  DFMA R24, R10, R24, R22 ;  /* 0x000000180a18722b */ /* 0x000fe20000000016 */
[----:B------:R-:W-:-:S06]  /*1b00*/  IMAD.MOV.U32 R12, RZ, RZ, RZ ;  /* 0x000000ffff0c7224 */ /* 0x000fcc00078e00ff */
[----:B------:R-:W-:Y:S02]  /*1b10*/  DMUL R12, R16, R12 ;  /* 0x0000000c100c7228 */ /* 0x000fe40000000000 */
[----:B------:R-:W-:-:S06]  /*1b20*/  DADD R24, -R20, R24 ;  /* 0x0000000014187229 */ /* 0x000fcc0000000118 */
[----:B------:R-:W-:Y:S02]  /*1b30*/  DFMA R14, R12, R14, R12 ;  /* 0x0000000e0c0e722b */ /* 0x000fe4000000000c */
[----:B------:R-:W-:-:S08]  /*1b40*/  DFMA R24, R18, R24, R20 ;  /* 0x000000181218722b */ /* 0x000fd00000000014 */
[----:B------:R-:W-:-:S10]  /*1b50*/  DMUL R14, R24, R14 ;  /* 0x0000000e180e7228 */ /* 0x000fd40000000000 */
[----:B------:R-:W-:Y:S02]  /*1b60*/  FSEL R12, R14, RZ, !P0 ;  /* 0x000000ff0e0c7208 */ /* 0x000fe40004000000 */
[----:B------:R-:W-:Y:S02]  /*1b70*/  FSEL R13, R15, RZ, !P0 ;  /* 0x000000ff0f0d7208 */ /* 0x000fe40004000000 */
[----:B------:R-:W-:-:S04]  /*1b80*/  ISETP.GE.AND P0, PT, R9, RZ, PT ;  /* 0x000000ff0900720c */ /* 0x000fc80003f06270 */
[----:B------:R-:W-:-:S10]  /*1b90*/  DADD R10, -R12, 2 ;  /* 0x400000000c0a7429 */ /* 0x000fd40000000100 */
[----:B------:R-:W-:Y:S02]  /*1ba0*/  FSEL R10, R10, R12, !P0 ;  /* 0x0000000c0a0a7208 */ /* 0x000fe40004000000 */
[----:B------:R-:W-:Y:S01]  /*1bb0*/  FSEL R11, R11, R13, !P0 ;  /* 0x0000000d0b0b7208 */ /* 0x000fe20004000000 */
[----:B------:R-:W-:Y:S06]  /*1bc0*/  BRA `(.L_x_8) ;  /* 0x0000000000247947 */ /* 0x000fec0003800000 */
.L_x_7:
[----:B------:R-:W-:Y:S01]  /*1bd0*/  DADD R12, R8, R8 ;  /* 0x00000000080c7229 */ /* 0x000fe20000000008 */
[----:B------:R-:W-:Y:S02]  /*1be0*/  ISETP.GE.AND P1, PT, R9, RZ, PT ;  /* 0x000000ff0900720c */ /* 0x000fe40003f26270 */
[----:B------:R-:W-:Y:S02]  /*1bf0*/  ISETP.NE.AND P0, PT, R8, RZ, PT ;  /* 0x000000ff0800720c */ /* 0x000fe40003f05270 */
[----:B------:R-:W-:Y:S02]  /*1c00*/  FSEL R15, RZ, 2, P1 ;  /* 0x40000000ff0f7808 */ /* 0x000fe40000800000 */
[----:B------:R-:W-:-:S03]  /*1c10*/  ISETP.NE.AND P1, PT, R11, 0x7ff00000, PT ;  /* 0x7ff000000b00780c */ /* 0x000fc60003f25270 */
[----:B------:R-:W-:Y:S02]  /*1c20*/  FSEL R11, R12, RZ, P0 ;  /* 0x000000ff0c0b7208 */ /* 0x000fe40000000000 */
[-C--:B------:R-:W-:Y:S02]  /*1c30*/  FSEL R15, R15, R13.reuse, !P0 ;  /* 0x0000000d0f0f7208 */ /* 0x080fe40004000000 */
[----:B------:R-:W-:Y:S02]  /*1c40*/  FSEL R10, R11, R12, !P1 ;  /* 0x0000000c0b0a7208 */ /* 0x000fe40004800000 */
[----:B------:R-:W-:-:S07]  /*1c50*/  FSEL R11, R15, R13, !P1 ;  /* 0x0000000d0f0b7208 */ /* 0x000fce0004800000 */
.L_x_8:
[----:B------:R-:W-:Y:S02]  /*1c60*/  ISETP.GE.U32.AND P0, PT, R3, -0x400fffff, PT ;  /* 0xbff000010300780c */ /* 0x000fe40003f06070 */
[----:B------:R-:W0:Y:S11]  /*1c70*/  LDC.64 R2, c[0x0][0x380] ;  /* 0x0000e000ff027b82 */ /* 0x000e360000000a00 */
[----:B------:R-:W-:-:S02]  /*1c80*/  @P0 DADD R4, R4, -R8 ;  /* 0x0000000004040229 */ /* 0x000fc40000000808 */
[----:B------:R-:W-:-:S06]  /*1c90*/  @P0 DMUL R8, R8, -2 ;  /* 0xc000000008080828 */ /* 0x000fcc0000000000 */
[----:B------:R-:W-:Y:S02]  /*1ca0*/  @P0 DADD R4, R6, R4 ;  /* 0x0000000006040229 */ /* 0x000fe40000000004 */
[----:B------:R-:W-:-:S08]  /*1cb0*/  @P0 DMUL R8, R10, R8 ;  /* 0x000000080a080228 */ /* 0x000fd00000000000 */
[----:B------:R-:W-:-:S08]  /*1cc0*/  @P0 DFMA R10, R4, R8, R10 ;  /* 0x00000008040a022b */ /* 0x000fd0000000000a */
[----:B------:R-:W-:-:S07]  /*1cd0*/  DMUL R10, R10, 0.5 ;  /* 0x3fe000000a0a7828 */ /* 0x000fce0000000000 */
[----:B0-----:R-:W-:Y:S01]  /*1ce0*/  STG.E.64 desc[UR4][R2.64], R10 ;  /* 0x0000000a02007986 */ /* 0x001fe2000c101b04 */
[----:B------:R-:W-:Y:S05]  /*1cf0*/  EXIT ;  /* 0x000000000000794d */ /* 0x000fea0003800000 */
        .weak           $__internal_0_$__cuda_sm20_dsqrt_rn_f64_mediumpath_v1
        .type           $__internal_0_$__cuda_sm20_dsqrt_rn_f64_mediumpath_v1,@function
        .size           $__internal_0_$__cuda_sm20_dsqrt_rn_f64_mediumpath_v1,(.L_x_13 - $__internal_0_$__cuda_sm20_dsqrt_rn_f64_mediumpath_v1)
$__internal_0_$__cuda_sm20_dsqrt_rn_f64_mediumpath_v1:
[----:B------:R-:W-:Y:S02]  /*1d00*/  ISETP.GE.U32.AND P0, PT, R6, -0x3400000, PT ;  /* 0xfcc000000600780c */ /* 0x000fe40003f06070 */
[----:B------:R-:W-:-:S11]  /*1d10*/  MOV R11, R17 ;  /* 0x00000011000b7202 */ /* 0x000fd60000000f00 */
[----:B------:R-:W-:Y:S05]  /*1d20*/  @!P0 BRA `(.L_x_9) ;  /* 0x0000000000208947 */ /* 0x000fea0003800000 */
[----:B------:R-:W-:-:S10]  /*1d30*/  DFMA.RM R8, R8, R10, R12 ;  /* 0x0000000a0808722b */ /* 0x000fd4000000400c */
[----:B------:R-:W-:-:S05]  /*1d40*/  IADD3 R6, P0, PT, R8, 0x1, RZ ;  /* 0x0000000108067810 */ /* 0x000fca0007f1e0ff */
[----:B------:R-:W-:-:S06]  /*1d50*/  IMAD.X R7, RZ, RZ, R9, P0 ;  /* 0x000000ffff077224 */ /* 0x000fcc00000e0609 */
[----:B------:R-:W-:-:S08]  /*1d60*/  DFMA.RP R4, -R8, R6, R4 ;  /* 0x000000060804722b */ /* 0x000fd00000008104 */
[----:B------:R-:W-:-:S06]  /*1d70*/  DSETP.GT.AND P0, PT, R4, RZ, PT ;  /* 0x000000ff0400722a */ /* 0x000fcc0003f04000 */
[----:B------:R-:W-:Y:S02]  /*1d80*/  FSEL R6, R6, R8, P0 ;  /* 0x0000000806067208 */ /* 0x000fe40000000000 */
[----:B------:R-:W-:Y:S01]  /*1d90*/  FSEL R7, R7, R9, P0 ;  /* 0x0000000907077208 */ /* 0x000fe20000000000 */
[----:B------:R-:W-:Y:S06]  /*1da0*/  BRA `(.L_x_10) ;  /* 0x0000000000647947 */ /* 0x000fec0003800000 */
.L_x_9:
[----:B------:R-:W-:-:S14]  /*1db0*/  DSETP.NE.AND P0, PT, R4, RZ, PT ;  /* 0x000000ff0400722a */ /* 0x000fdc0003f05000 */
[----:B------:R-:W-:Y:S05]  /*1dc0*/  @!P0 BRA `(.L_x_11) ;  /* 0x0000000000588947 */ /* 0x000fea0003800000 */
[----:B------:R-:W-:-:S13]  /*1dd0*/  ISETP.GE.AND P0, PT, R5, RZ, PT ;  /* 0x000000ff0500720c */ /* 0x000fda0003f06270 */
[----:B------:R-:W-:Y:S02]  /*1de0*/  @!P0 IMAD.MOV.U32 R6, RZ, RZ, 0x0 ;  /* 0x00000000ff068424 */ /* 0x000fe400078e00ff */
[----:B------:R-:W-:Y:S01]  /*1df0*/  @!P0 IMAD.MOV.U32 R7, RZ, RZ, -0x80000 ;  /* 0xfff80000ff078424 */ /* 0x000fe200078e00ff */
[----:B------:R-:W-:Y:S06]  /*1e00*/  @!P0 BRA `(.L_x_10) ;  /* 0x00000000004c8947 */ /* 0x000fec0003800000 */
[----:B------:R-:W-:-:S13]  /*1e10*/  ISETP.GT.AND P0, PT, R5, 0x7fefffff, PT ;  /* 0x7fefffff0500780c */ /* 0x000fda0003f04270 */
[----:B------:R-:W-:Y:S05]  /*1e20*/  @P0 BRA `(.L_x_11) ;  /* 0x0000000000400947 */ /* 0x000fea0003800000 */
[----:B------:R-:W-:Y:S01]  /*1e30*/  DMUL R4, R4, 8.11296384146066816958e+31 ;  /* 0x4690000004047828 */ /* 0x000fe20000000000 */
[----:B------:R-:W-:Y:S02]  /*1e40*/  IMAD.MOV.U32 R6, RZ, RZ, RZ ;  /* 0x000000ffff067224 */ /* 0x000fe400078e00ff */
[----:B------:R-:W-:Y:S02]  /*1e50*/  IMAD.MOV.U32 R10, RZ, RZ, 0x0 ;  /* 0x00000000ff0a7424 */ /* 0x000fe400078e00ff */
[----:B------:R-:W-:Y:S01]  /*1e60*/  IMAD.MOV.U32 R11, RZ, RZ, 0x3fd80000 ;  /* 0x3fd80000ff0b7424 */ /* 0x000fe200078e00ff */
[----:B------:R-:W0:Y:S02]  /*1e70*/  MUFU.RSQ64H R7, R5 ;  /* 0x0000000500077308 */ /* 0x000e240000001c00 */
[----:B0-----:R-:W-:-:S08]  /*1e80*/  DMUL R8, R6, R6 ;  /* 0x0000000606087228 */ /* 0x001fd00000000000 */
[----:B------:R-:W-:-:S08]  /*1e90*/  DFMA R8, R4, -R8, 1 ;  /* 0x3ff000000408742b */ /* 0x000fd00000000808 */
[----:B------:R-:W-:Y:S02]  /*1ea0*/  DFMA R10, R8, R10, 0.5 ;  /* 0x3fe00000080a742b */ /* 0x000fe4000000000a */
[----:B------:R-:W-:-:S08]  /*1eb0*/  DMUL R8, R6, R8 ;  /* 0x0000000806087228 */ /* 0x000fd00000000000 */
[----:B------:R-:W-:-:S08]  /*1ec0*/  DFMA R8, R10, R8, R6 ;  /* 0x000000080a08722b */ /* 0x000fd00000000006 */
[----:B------:R-:W-:Y:S02]  /*1ed0*/  DMUL R6, R4, R8 ;  /* 0x0000000804067228 */ /* 0x000fe40000000000 */
[----:B------:R-:W-:-:S06]  /*1ee0*/  IADD3 R9, PT, PT, R9, -0x100000, RZ ;  /* 0xfff0000009097810 */ /* 0x000fcc0007ffe0ff */
[----:B------:R-:W-:-:S08]  /*1ef0*/  DFMA R10, R6, -R6, R4 ;  /* 0x80000006060a722b */ /* 0x000fd00000000004 */
[----:B------:R-:W-:-:S10]  /*1f00*/  DFMA R6, R8, R10, R6 ;  /* 0x0000000a0806722b */ /* 0x000fd40000000006 */
[----:B------:R-:W-:Y:S01]  /*1f10*/  VIADD R7, R7, 0xfcb00000 ;  /* 0xfcb0000007077836 */ /* 0x000fe20000000000 */
[----:B------:R-:W-:Y:S06]  /*1f20*/  BRA `(.L_x_10) ;  /* 0x0000000000047947 */ /* 0x000fec0003800000 */
.L_x_11:
[----:B------:R-:W-:-:S11]  /*1f30*/  DADD R6, R4, R4 ;  /* 0x0000000004067229 */ /* 0x000fd60000000004 */
.L_x_10:
[----:B------:R-:W-:Y:S02]  /*1f40*/  IMAD.MOV.U32 R4, RZ, RZ, R0 ;  /* 0x000000ffff047224 */ /* 0x000fe400078e0000 */
[----:B------:R-:W-:Y:S02]  /*1f50*/  IMAD.MOV.U32 R5, RZ, RZ, 0x0 ;  /* 0x00000000ff057424 */ /* 0x000fe400078e00ff */
[----:B------:R-:W-:Y:S02]  /*1f60*/  IMAD.MOV.U32 R14, RZ, RZ, R6 ;  /* 0x000000ffff0e7224 */ /* 0x000fe400078e0006 */
[----:B------:R-:W-:Y:S01]  /*1f70*/  IMAD.MOV.U32 R15, RZ, RZ, R7 ;  /* 0x000000ffff0f7224 */ /* 0x000fe200078e0007 */
[----:B------:R-:W-:Y:S06]  /*1f80*/  RET.REL.NODEC R4 `(_Z10kernelFuncPd) ;  /* 0xffffffe0041c7950 */ /* 0x000fec0003c3ffff */
.L_x_12:
        /* <DEDUP_REMOVED lines=15> */
.L_x_13:


//--------------------- .nv.shared.reserved.0     --------------------------
	.section	.nv.shared.reserved.0,"aw",@nobits
	.weak		__nv_reservedSMEM_offset_0_alias
	.size		__nv_reservedSMEM_offset_0_alias, 0, 64
	.other		__nv_reservedSMEM_offset_0_alias,@"STO_CUDA_RESERVED_SHARED STV_DEFAULT"
__nv_reservedSMEM_offset_0_alias:
	.zero		0
	.zero		64


//--------------------- .nv.constant0._Z10kernelFuncPf --------------------------
	.section	.nv.constant0._Z10kernelFuncPf,"a",@progbits
	.sectionflags	@""
	.align	4
.nv.constant0._Z10kernelFuncPf:
	.zero		904


//--------------------- .nv.constant0._Z10kernelFuncPd --------------------------
	.section	.nv.constant0._Z10kernelFuncPd,"a",@progbits
	.sectionflags	@""
	.align	4
.nv.constant0._Z10kernelFuncPd:
	.zero		904


//--------------------- SYMBOLS --------------------------

	.type		.nv.reservedSmem.offset0,@object
	.size		.nv.reservedSmem.offset0,0x4
